//
// Generated by NVIDIA NVVM Compiler
//
// Compiler Build ID: CL-36424714
// Cuda compilation tools, release 13.0, V13.0.88
// Based on NVVM 20.0.0
//

.version 9.0
.target sm_100
.address_size 64

	// .globl	_Z10dft_kerneliPdS_S_S_i
.func  (.param .align 16 .b8 func_retval0[16]) __internal_trig_reduction_slowpathd
(
	.param .b64 __internal_trig_reduction_slowpathd_param_0
)
;
.global .align 8 .b8 __cudart_i2opi_d[144] = {8, 93, 141, 31, 177, 95, 251, 107, 234, 146, 82, 138, 247, 57, 7, 61, 123, 241, 229, 235, 199, 186, 39, 117, 45, 234, 95, 158, 102, 63, 70, 79, 183, 9, 203, 39, 207, 126, 54, 109, 31, 109, 10, 90, 139, 17, 47, 239, 15, 152, 5, 222, 255, 151, 248, 31, 59, 40, 249, 189, 139, 95, 132, 156, 244, 57, 83, 131, 57, 214, 145, 57, 65, 126, 95, 180, 38, 112, 156, 233, 132, 68, 187, 46, 245, 53, 130, 232, 62, 167, 41, 177, 28, 235, 29, 254, 28, 146, 209, 9, 234, 46, 73, 6, 224, 210, 77, 66, 58, 110, 36, 183, 97, 197, 187, 222, 171, 99, 81, 254, 65, 144, 67, 60, 153, 149, 98, 219, 192, 221, 52, 245, 209, 87, 39, 252, 41, 21, 68, 78, 110, 131, 249, 162};
.global .align 16 .b8 __cudart_sin_cos_coeffs[128] = {70, 210, 176, 44, 241, 229, 90, 190, 146, 227, 172, 105, 227, 29, 199, 62, 161, 98, 219, 25, 160, 1, 42, 191, 24, 8, 17, 17, 17, 17, 129, 63, 84, 85, 85, 85, 85, 85, 197, 191, 0, 0, 0, 0, 0, 0, 0, 0, 0, 0, 0, 0, 0, 0, 0, 0, 100, 129, 253, 32, 131, 255, 168, 189, 40, 133, 239, 193, 167, 238, 33, 62, 217, 230, 6, 142, 79, 126, 146, 190, 233, 188, 221, 25, 160, 1, 250, 62, 71, 93, 193, 22, 108, 193, 86, 191, 81, 85, 85, 85, 85, 85, 165, 63, 0, 0, 0, 0, 0, 0, 224, 191, 0, 0, 0, 0, 0, 0, 240, 63};

.visible .entry _Z10dft_kerneliPdS_S_S_i(
	.param .u32 _Z10dft_kerneliPdS_S_S_i_param_0,
	.param .u64 .ptr .align 1 _Z10dft_kerneliPdS_S_S_i_param_1,
	.param .u64 .ptr .align 1 _Z10dft_kerneliPdS_S_S_i_param_2,
	.param .u64 .ptr .align 1 _Z10dft_kerneliPdS_S_S_i_param_3,
	.param .u64 .ptr .align 1 _Z10dft_kerneliPdS_S_S_i_param_4,
	.param .u32 _Z10dft_kerneliPdS_S_S_i_param_5
)
{
	.reg .pred 	%p<13>;
	.reg .b32 	%r<37>;
	.reg .b64 	%rd<29>;
	.reg .b64 	%fd<91>;

	ld.param.u32 	%r15, [_Z10dft_kerneliPdS_S_S_i_param_0];
	ld.param.u64 	%rd9, [_Z10dft_kerneliPdS_S_S_i_param_1];
	ld.param.u64 	%rd10, [_Z10dft_kerneliPdS_S_S_i_param_2];
	ld.param.u64 	%rd11, [_Z10dft_kerneliPdS_S_S_i_param_3];
	ld.param.u64 	%rd12, [_Z10dft_kerneliPdS_S_S_i_param_4];
	ld.param.u32 	%r16, [_Z10dft_kerneliPdS_S_S_i_param_5];
	cvta.to.global.u64 	%rd1, %rd12;
	cvta.to.global.u64 	%rd2, %rd11;
	mov.u32 	%r17, %tid.x;
	mov.u32 	%r18, %ctaid.x;
	mov.u32 	%r19, %ntid.x;
	mad.lo.s32 	%r1, %r18, %r19, %r17;
	setp.ge.u32 	%p1, %r1, %r16;
	@%p1 bra 	$L__BB0_15;
	setp.lt.s32 	%p2, %r16, 1;
	@%p2 bra 	$L__BB0_13;
	cvt.rn.f64.u32 	%fd1, %r16;
	cvt.rn.f64.s32 	%fd2, %r15;
	neg.s32 	%r21, %r15;
	cvt.rn.f64.s32 	%fd3, %r21;
	neg.s32 	%r33, %r16;
	cvta.to.global.u64 	%rd27, %rd9;
	cvta.to.global.u64 	%rd28, %rd10;
	mov.b32 	%r32, 0;
	mov.u64 	%rd15, __cudart_sin_cos_coeffs;
	mul.wide.u32 	%rd21, %r1, 8;
$L__BB0_3:
	ld.global.f64 	%fd4, [%rd27];
	cvt.rn.f64.u32 	%fd18, %r32;
	mul.f64 	%fd19, %fd18, 0d401921FB54442EEA;
	div.rn.f64 	%fd5, %fd19, %fd1;
	abs.f64 	%fd6, %fd5;
	setp.neu.f64 	%p3, %fd6, 0d7FF0000000000000;
	@%p3 bra 	$L__BB0_5;
	mov.f64 	%fd25, 0d0000000000000000;
	mul.rn.f64 	%fd89, %fd5, %fd25;
	mov.b32 	%r35, 1;
	bra.uni 	$L__BB0_8;
$L__BB0_5:
	mul.f64 	%fd20, %fd5, 0d3FE45F306DC9C883;
	cvt.rni.s32.f64 	%r34, %fd20;
	cvt.rn.f64.s32 	%fd21, %r34;
	fma.rn.f64 	%fd22, %fd21, 0dBFF921FB54442D18, %fd5;
	fma.rn.f64 	%fd23, %fd21, 0dBC91A62633145C00, %fd22;
	fma.rn.f64 	%fd89, %fd21, 0dB97B839A252049C0, %fd23;
	setp.ltu.f64 	%p4, %fd6, 0d41E0000000000000;
	@%p4 bra 	$L__BB0_7;
	{ // callseq 0, 0
	.param .b64 param0;
	st.param.f64 	[param0], %fd5;
	.param .align 16 .b8 retval0[16];
	call.uni (retval0), 
	__internal_trig_reduction_slowpathd, 
	(
	param0
	);
	ld.param.f64 	%fd89, [retval0];
	ld.param.b32 	%r34, [retval0+8];
	} // callseq 0
$L__BB0_7:
	add.s32 	%r35, %r34, 1;
$L__BB0_8:
	shl.b32 	%r24, %r35, 6;
	cvt.u64.u32 	%rd13, %r24;
	and.b64  	%rd14, %rd13, 64;
	add.s64 	%rd16, %rd15, %rd14;
	mul.rn.f64 	%fd26, %fd89, %fd89;
	and.b32  	%r25, %r35, 1;
	setp.eq.b32 	%p6, %r25, 1;
	selp.f64 	%fd27, 0dBDA8FF8320FD8164, 0d3DE5DB65F9785EBA, %p6;
	ld.global.nc.v2.f64 	{%fd28, %fd29}, [%rd16];
	fma.rn.f64 	%fd30, %fd27, %fd26, %fd28;
	fma.rn.f64 	%fd31, %fd30, %fd26, %fd29;
	ld.global.nc.v2.f64 	{%fd32, %fd33}, [%rd16+16];
	fma.rn.f64 	%fd34, %fd31, %fd26, %fd32;
	fma.rn.f64 	%fd35, %fd34, %fd26, %fd33;
	ld.global.nc.v2.f64 	{%fd36, %fd37}, [%rd16+32];
	fma.rn.f64 	%fd38, %fd35, %fd26, %fd36;
	fma.rn.f64 	%fd39, %fd38, %fd26, %fd37;
	fma.rn.f64 	%fd40, %fd39, %fd89, %fd89;
	fma.rn.f64 	%fd41, %fd39, %fd26, 0d3FF0000000000000;
	selp.f64 	%fd42, %fd41, %fd40, %p6;
	and.b32  	%r26, %r35, 2;
	setp.eq.s32 	%p7, %r26, 0;
	mov.f64 	%fd43, 0d0000000000000000;
	sub.f64 	%fd44, %fd43, %fd42;
	selp.f64 	%fd12, %fd42, %fd44, %p7;
	ld.global.f64 	%fd13, [%rd28];
	@%p3 bra 	$L__BB0_10;
	mov.f64 	%fd50, 0d0000000000000000;
	mul.rn.f64 	%fd90, %fd5, %fd50;
	mov.b32 	%r36, 0;
	bra.uni 	$L__BB0_12;
$L__BB0_10:
	mul.f64 	%fd45, %fd5, 0d3FE45F306DC9C883;
	cvt.rni.s32.f64 	%r36, %fd45;
	cvt.rn.f64.s32 	%fd46, %r36;
	fma.rn.f64 	%fd47, %fd46, 0dBFF921FB54442D18, %fd5;
	fma.rn.f64 	%fd48, %fd46, 0dBC91A62633145C00, %fd47;
	fma.rn.f64 	%fd90, %fd46, 0dB97B839A252049C0, %fd48;
	setp.ltu.f64 	%p8, %fd6, 0d41E0000000000000;
	@%p8 bra 	$L__BB0_12;
	{ // callseq 1, 0
	.param .b64 param0;
	st.param.f64 	[param0], %fd5;
	.param .align 16 .b8 retval0[16];
	call.uni (retval0), 
	__internal_trig_reduction_slowpathd, 
	(
	param0
	);
	ld.param.f64 	%fd90, [retval0];
	ld.param.b32 	%r36, [retval0+8];
	} // callseq 1
$L__BB0_12:
	shl.b32 	%r29, %r36, 6;
	cvt.u64.u32 	%rd17, %r29;
	and.b64  	%rd18, %rd17, 64;
	add.s64 	%rd20, %rd15, %rd18;
	mul.rn.f64 	%fd51, %fd90, %fd90;
	and.b32  	%r30, %r36, 1;
	setp.eq.b32 	%p9, %r30, 1;
	selp.f64 	%fd52, 0dBDA8FF8320FD8164, 0d3DE5DB65F9785EBA, %p9;
	ld.global.nc.v2.f64 	{%fd53, %fd54}, [%rd20];
	fma.rn.f64 	%fd55, %fd52, %fd51, %fd53;
	fma.rn.f64 	%fd56, %fd55, %fd51, %fd54;
	ld.global.nc.v2.f64 	{%fd57, %fd58}, [%rd20+16];
	fma.rn.f64 	%fd59, %fd56, %fd51, %fd57;
	fma.rn.f64 	%fd60, %fd59, %fd51, %fd58;
	ld.global.nc.v2.f64 	{%fd61, %fd62}, [%rd20+32];
	fma.rn.f64 	%fd63, %fd60, %fd51, %fd61;
	fma.rn.f64 	%fd64, %fd63, %fd51, %fd62;
	fma.rn.f64 	%fd65, %fd64, %fd90, %fd90;
	fma.rn.f64 	%fd66, %fd64, %fd51, 0d3FF0000000000000;
	selp.f64 	%fd67, %fd66, %fd65, %p9;
	and.b32  	%r31, %r36, 2;
	setp.eq.s32 	%p10, %r31, 0;
	mov.f64 	%fd68, 0d0000000000000000;
	sub.f64 	%fd69, %fd68, %fd67;
	selp.f64 	%fd70, %fd67, %fd69, %p10;
	mul.f64 	%fd71, %fd13, %fd2;
	mul.f64 	%fd72, %fd71, %fd70;
	fma.rn.f64 	%fd73, %fd4, %fd12, %fd72;
	add.s64 	%rd22, %rd2, %rd21;
	ld.global.f64 	%fd74, [%rd22];
	add.f64 	%fd75, %fd74, %fd73;
	st.global.f64 	[%rd22], %fd75;
	ld.global.f64 	%fd76, [%rd27];
	mul.f64 	%fd77, %fd76, %fd3;
	mul.f64 	%fd78, %fd77, %fd70;
	ld.global.f64 	%fd79, [%rd28];
	fma.rn.f64 	%fd80, %fd12, %fd79, %fd78;
	add.s64 	%rd23, %rd1, %rd21;
	ld.global.f64 	%fd81, [%rd23];
	add.f64 	%fd82, %fd81, %fd80;
	st.global.f64 	[%rd23], %fd82;
	add.s32 	%r33, %r33, 1;
	setp.ne.s32 	%p11, %r33, 0;
	add.s32 	%r32, %r32, %r1;
	add.s64 	%rd28, %rd28, 8;
	add.s64 	%rd27, %rd27, 8;
	@%p11 bra 	$L__BB0_3;
$L__BB0_13:
	setp.ne.s32 	%p12, %r15, -1;
	@%p12 bra 	$L__BB0_15;
	mul.wide.u32 	%rd24, %r1, 8;
	add.s64 	%rd25, %rd2, %rd24;
	ld.global.f64 	%fd83, [%rd25];
	cvt.rn.f64.s32 	%fd84, %r16;
	div.rn.f64 	%fd85, %fd83, %fd84;
	st.global.f64 	[%rd25], %fd85;
	add.s64 	%rd26, %rd1, %rd24;
	ld.global.f64 	%fd86, [%rd26];
	div.rn.f64 	%fd87, %fd86, %fd84;
	st.global.f64 	[%rd26], %fd87;
$L__BB0_15:
	ret;

}
.func  (.param .align 16 .b8 func_retval0[16]) __internal_trig_reduction_slowpathd(
	.param .b64 __internal_trig_reduction_slowpathd_param_0
)
{
	.local .align 8 .b8 	__local_depot1[40];
	.reg .b64 	%SP;
	.reg .b64 	%SPL;
	.reg .pred 	%p<10>;
	.reg .b32 	%r<47>;
	.reg .b64 	%rd<74>;
	.reg .b64 	%fd<5>;

	mov.u64 	%SPL, __local_depot1;
	ld.param.f64 	%fd4, [__internal_trig_reduction_slowpathd_param_0];
	add.u64 	%rd1, %SPL, 0;
	{
	.reg .b32 %temp; 
	mov.b64 	{%temp, %r1}, %fd4;
	}
	shr.u32 	%r2, %r1, 20;
	and.b32  	%r3, %r2, 2047;
	setp.eq.s32 	%p1, %r3, 2047;
	mov.b32 	%r46, 0;
	@%p1 bra 	$L__BB1_9;
	add.s32 	%r20, %r3, -1024;
	mov.b64 	%rd20, %fd4;
	shl.b64 	%rd2, %rd20, 11;
	shr.u32 	%r4, %r20, 6;
	sub.s32 	%r45, 15, %r4;
	sub.s32 	%r21, 19, %r4;
	setp.lt.u32 	%p2, %r20, 128;
	selp.b32 	%r6, 18, %r21, %p2;
	setp.ge.s32 	%p3, %r45, %r6;
	mov.b64 	%rd70, 0;
	@%p3 bra 	$L__BB1_4;
	add.s32 	%r23, %r6, %r4;
	neg.s32 	%r43, %r23;
	or.b64  	%rd3, %rd2, -9223372036854775808;
	mov.b64 	%rd70, 0;
	mov.b32 	%r42, 0;
	mov.u64 	%rd25, __cudart_i2opi_d;
	mov.u32 	%r44, %r45;
$L__BB1_3:
	.pragma "nounroll";
	mul.wide.s32 	%rd22, %r42, 8;
	add.s64 	%rd23, %rd1, %rd22;
	mul.wide.s32 	%rd24, %r44, 8;
	add.s64 	%rd26, %rd25, %rd24;
	ld.global.nc.u64 	%rd27, [%rd26];
	{
	.reg .u32 %r0, %r1, %r2, %r3, %alo, %ahi, %blo, %bhi, %clo, %chi;
	mov.b64 	{%alo,%ahi}, %rd27;
	mov.b64 	{%blo,%bhi}, %rd3;
	mov.b64 	{%clo,%chi}, %rd70;
	mad.lo.cc.u32 	%r0, %alo, %blo, %clo;
	madc.hi.cc.u32 	%r1, %alo, %blo, %chi;
	madc.hi.u32 	%r2, %alo, %bhi, 0;
	mad.lo.cc.u32 	%r1, %alo, %bhi, %r1;
	madc.hi.cc.u32 	%r2, %ahi, %blo, %r2;
	madc.hi.u32 	%r3, %ahi, %bhi, 0;
	mad.lo.cc.u32 	%r1, %ahi, %blo, %r1;
	madc.lo.cc.u32 	%r2, %ahi, %bhi, %r2;
	addc.u32 	%r3, %r3, 0;
	mov.b64 	%rd28, {%r0,%r1};
	mov.b64 	%rd70, {%r2,%r3};
	}
	st.local.u64 	[%rd23], %rd28;
	add.s32 	%r44, %r44, 1;
	add.s32 	%r43, %r43, 1;
	add.s32 	%r42, %r42, 1;
	setp.ne.s32 	%p4, %r43, -15;
	mov.u32 	%r45, %r6;
	@%p4 bra 	$L__BB1_3;
$L__BB1_4:
	cvt.s64.s32 	%rd29, %r45;
	cvt.u64.u32 	%rd30, %r4;
	add.s64 	%rd31, %rd30, %rd29;
	shl.b64 	%rd32, %rd31, 3;
	add.s64 	%rd33, %rd1, %rd32;
	st.local.u64 	[%rd33+-120], %rd70;
	and.b32  	%r15, %r2, 63;
	ld.local.u64 	%rd72, [%rd1+16];
	ld.local.u64 	%rd71, [%rd1+24];
	setp.eq.s32 	%p5, %r15, 0;
	@%p5 bra 	$L__BB1_6;
	shl.b64 	%rd34, %rd71, %r15;
	shr.u64 	%rd35, %rd72, 1;
	xor.b32  	%r24, %r15, 63;
	shr.u64 	%rd36, %rd35, %r24;
	or.b64  	%rd71, %rd34, %rd36;
	ld.local.u64 	%rd37, [%rd1+8];
	shl.b64 	%rd38, %rd72, %r15;
	shr.u64 	%rd39, %rd37, 1;
	shr.u64 	%rd40, %rd39, %r24;
	or.b64  	%rd72, %rd38, %rd40;
$L__BB1_6:
	and.b32  	%r25, %r1, -2147483648;
	shr.u64 	%rd41, %rd71, 62;
	cvt.u32.u64 	%r26, %rd41;
	mov.b64 	{%r27, %r28}, %rd71;
	mov.b64 	{%r29, %r30}, %rd72;
	shf.l.wrap.b32 	%r31, %r30, %r27, 2;
	shf.l.wrap.b32 	%r32, %r27, %r28, 2;
	mov.b64 	%rd42, {%r31, %r32};
	shl.b64 	%rd43, %rd72, 2;
	shr.u64 	%rd44, %rd42, 63;
	cvt.u32.u64 	%r33, %rd44;
	add.s32 	%r34, %r33, %r26;
	setp.eq.s32 	%p6, %r25, 0;
	neg.s32 	%r35, %r34;
	selp.b32 	%r46, %r34, %r35, %p6;
	setp.gt.s64 	%p7, %rd42, -1;
	mov.b64 	%rd45, 0;
	{
	.reg .u32 %r0, %r1, %r2, %r3, %a0, %a1, %a2, %a3, %b0, %b1, %b2, %b3;
	mov.b64 	{%a0,%a1}, %rd45;
	mov.b64 	{%a2,%a3}, %rd45;
	mov.b64 	{%b0,%b1}, %rd43;
	mov.b64 	{%b2,%b3}, %rd42;
	sub.cc.u32 	%r0, %a0, %b0;
	subc.cc.u32 	%r1, %a1, %b1;
	subc.cc.u32 	%r2, %a2, %b2;
	subc.u32 	%r3, %a3, %b3;
	mov.b64 	%rd46, {%r0,%r1};
	mov.b64 	%rd47, {%r2,%r3};
	}
	xor.b32  	%r36, %r25, -2147483648;
	selp.b64 	%rd73, %rd42, %rd47, %p7;
	selp.b64 	%rd14, %rd43, %rd46, %p7;
	selp.b32 	%r17, %r25, %r36, %p7;
	clz.b64 	%r37, %rd73;
	cvt.u64.u32 	%rd15, %r37;
	setp.eq.s32 	%p8, %r37, 0;
	@%p8 bra 	$L__BB1_8;
	cvt.u32.u64 	%r38, %rd15;
	and.b32  	%r39, %r38, 63;
	shl.b64 	%rd48, %rd73, %r39;
	shr.u64 	%rd49, %rd14, 1;
	not.b32 	%r40, %r38;
	and.b32  	%r41, %r40, 63;
	shr.u64 	%rd50, %rd49, %r41;
	or.b64  	%rd73, %rd48, %rd50;
$L__BB1_8:
	mov.b64 	%rd51, -3958705157555305931;
	{
	.reg .u32 %r0, %r1, %r2, %r3, %alo, %ahi, %blo, %bhi;
	mov.b64 	{%alo,%ahi}, %rd73;
	mov.b64 	{%blo,%bhi}, %rd51;
	mul.lo.u32 	%r0, %alo, %blo;
	mul.hi.u32 	%r1, %alo, %blo;
	mad.lo.cc.u32 	%r1, %alo, %bhi, %r1;
	madc.hi.u32 	%r2, %alo, %bhi, 0;
	mad.lo.cc.u32 	%r1, %ahi, %blo, %r1;
	madc.hi.cc.u32 	%r2, %ahi, %blo, %r2;
	madc.hi.u32 	%r3, %ahi, %bhi, 0;
	mad.lo.cc.u32 	%r2, %ahi, %bhi, %r2;
	addc.u32 	%r3, %r3, 0;
	mov.b64 	%rd52, {%r0,%r1};
	mov.b64 	%rd53, {%r2,%r3};
	}
	setp.gt.s64 	%p9, %rd53, 0;
	{
	.reg .u32 %r0, %r1, %r2, %r3, %a0, %a1, %a2, %a3, %b0, %b1, %b2, %b3;
	mov.b64 	{%a0,%a1}, %rd52;
	mov.b64 	{%a2,%a3}, %rd53;
	mov.b64 	{%b0,%b1}, %rd52;
	mov.b64 	{%b2,%b3}, %rd53;
	add.cc.u32 	%r0, %a0, %b0;
	addc.cc.u32 	%r1, %a1, %b1;
	addc.cc.u32 	%r2, %a2, %b2;
	addc.u32 	%r3, %a3, %b3;
	mov.b64 	%rd54, {%r0,%r1};
	mov.b64 	%rd55, {%r2,%r3};
	}
	selp.b64 	%rd56, %rd55, %rd53, %p9;
	selp.s64 	%rd57, -1, 0, %p9;
	sub.s64 	%rd58, %rd57, %rd15;
	cvt.u64.u32 	%rd59, %r17;
	shl.b64 	%rd60, %rd59, 32;
	add.s64 	%rd61, %rd56, 1;
	shr.u64 	%rd62, %rd61, 10;
	add.s64 	%rd63, %rd62, 1;
	shr.u64 	%rd64, %rd63, 1;
	shl.b64 	%rd65, %rd58, 52;
	add.s64 	%rd66, %rd65, %rd64;
	add.s64 	%rd67, %rd66, 4602678819172646912;
	or.b64  	%rd68, %rd67, %rd60;
	mov.b64 	%fd4, %rd68;
$L__BB1_9:
	st.param.f64 	[func_retval0], %fd4;
	st.param.b32 	[func_retval0+8], %r46;
	ret;

}


// ===== COMPILED SASS (sm_100) =====

	.target	sm_100

	.elftype	@"ET_EXEC"


//--------------------- .note.nv.tkinfo           --------------------------
	.section	.note.nv.tkinfo,"",@"SHT_NOTE"
	.sectionflags	@"SHF_NOTE_NV_TKINFO"
	.tkinfo
        /*0018*/ 	.word	0x00000002
        /*0030*/ 	.string	""
        /*0030*/ 	.string	"ptxas"
        /*0030*/ 	.string	"Cuda compilation tools, release 13.0, V13.0.88"
        /*0030*/ 	.string	"Build cuda_13.0.r13.0/compiler.36424714_0"
        /*0030*/ 	.string	"-arch sm_100 -m 64 "



//--------------------- .note.nv.cuinfo           --------------------------
	.section	.note.nv.cuinfo,"",@"SHT_NOTE"
	.sectionflags	@"SHF_NOTE_NV_CUINFO"
        /*0018*/ 	.short	0x0002
        /*001a*/ 	.short	0x0064
        /*001c*/ 	.short	0x0082
	.zero		2


//--------------------- .nv.info                  --------------------------
	.section	.nv.info,"",@"SHT_CUDA_INFO"
	.align	4


	//----- nvinfo : EIATTR_REGCOUNT
	.align		4
        /*0000*/ 	.byte	0x04, 0x2f
        /*0002*/ 	.short	(.L_3 - .L_2)
	.align		4
.L_2:
        /*0004*/ 	.word	index@(_Z10dft_kerneliPdS_S_S_i)
        /*0008*/ 	.word	0x0000002a


	//----- nvinfo : EIATTR_FRAME_SIZE
	.align		4
.L_3:
        /*000c*/ 	.byte	0x04, 0x11
        /*000e*/ 	.short	(.L_5 - .L_4)
	.align		4
.L_4:
        /*0010*/ 	.word	index@($_Z10dft_kerneliPdS_S_S_i$__internal_trig_reduction_slowpathd)
        /*0014*/ 	.word	0x00000028


	//----- nvinfo : EIATTR_FRAME_SIZE
	.align		4
.L_5:
        /*0018*/ 	.byte	0x04, 0x11
        /*001a*/ 	.short	(.L_7 - .L_6)
	.align		4
.L_6:
        /*001c*/ 	.word	index@($__internal_0_$__cuda_sm20_div_rn_f64_full)
        /*0020*/ 	.word	0x00000028


	//----- nvinfo : EIATTR_FRAME_SIZE
	.align		4
.L_7:
        /*0024*/ 	.byte	0x04, 0x11
        /*0026*/ 	.short	(.L_9 - .L_8)
	.align		4
.L_8:
        /*0028*/ 	.word	index@(_Z10dft_kerneliPdS_S_S_i)
        /*002c*/ 	.word	0x00000028


	//----- nvinfo : EIATTR_MIN_STACK_SIZE
	.align		4
.L_9:
        /*0030*/ 	.byte	0x04, 0x12
        /*0032*/ 	.short	(.L_11 - .L_10)
	.align		4
.L_10:
        /*0034*/ 	.word	index@(_Z10dft_kerneliPdS_S_S_i)
        /*0038*/ 	.word	0x00000028
.L_11:


//--------------------- .nv.compat                --------------------------
	.section	.nv.compat,"",@"SHT_CUDA_COMPAT_INFO"
	.align	4
        /*0000*/ 	.byte	0x02, 0x09, 0x00, 0x00, 0x02, 0x02, 0x01, 0x00, 0x02, 0x05, 0x05, 0x00, 0x03, 0x07, 0x01, 0x01
        /*0010*/ 	.byte	0x02, 0x03, 0x00, 0x00, 0x02, 0x06, 0x01, 0x00, 0x04, 0x0b, 0x08, 0x00, 0x01, 0x00, 0x00, 0x00
        /*0020*/ 	.byte	0x00, 0x00, 0x00, 0x00


//--------------------- .nv.info._Z10dft_kerneliPdS_S_S_i --------------------------
	.section	.nv.info._Z10dft_kerneliPdS_S_S_i,"",@"SHT_CUDA_INFO"
	.sectionflags	@""
	.align	4


	//----- nvinfo : EIATTR_CUDA_API_VERSION
	.align		4
        /*0000*/ 	.byte	0x04, 0x37
        /*0002*/ 	.short	(.L_13 - .L_12)
.L_12:
        /*0004*/ 	.word	0x00000082


	//----- nvinfo : EIATTR_KPARAM_INFO
	.align		4
.L_13:
        /*0008*/ 	.byte	0x04, 0x17
        /*000a*/ 	.short	(.L_15 - .L_14)
.L_14:
        /*000c*/ 	.word	0x00000000
        /*0010*/ 	.short	0x0005
        /*0012*/ 	.short	0x0028
        /*0014*/ 	.byte	0x00, 0xf0, 0x11, 0x00


	//----- nvinfo : EIATTR_KPARAM_INFO
	.align		4
.L_15:
        /*0018*/ 	.byte	0x04, 0x17
        /*001a*/ 	.short	(.L_17 - .L_16)
.L_16:
        /*001c*/ 	.word	0x00000000
        /*0020*/ 	.short	0x0004
        /*0022*/ 	.short	0x0020
        /*0024*/ 	.byte	0x00, 0xf5, 0x21, 0x00


	//----- nvinfo : EIATTR_KPARAM_INFO
	.align		4
.L_17:
        /*0028*/ 	.byte	0x04, 0x17
        /*002a*/ 	.short	(.L_19 - .L_18)
.L_18:
        /*002c*/ 	.word	0x00000000
        /*0030*/ 	.short	0x0003
        /*0032*/ 	.short	0x0018
        /*0034*/ 	.byte	0x00, 0xf5, 0x21, 0x00


	//----- nvinfo : EIATTR_KPARAM_INFO
	.align		4
.L_19:
        /*0038*/ 	.byte	0x04, 0x17
        /*003a*/ 	.short	(.L_21 - .L_20)
.L_20:
        /*003c*/ 	.word	0x00000000
        /*0040*/ 	.short	0x0002
        /*0042*/ 	.short	0x0010
        /*0044*/ 	.byte	0x00, 0xf5, 0x21, 0x00


	//----- nvinfo : EIATTR_KPARAM_INFO
	.align		4
.L_21:
        /*0048*/ 	.byte	0x04, 0x17
        /*004a*/ 	.short	(.L_23 - .L_22)
.L_22:
        /*004c*/ 	.word	0x00000000
        /*0050*/ 	.short	0x0001
        /*0052*/ 	.short	0x0008
        /*0054*/ 	.byte	0x00, 0xf5, 0x21, 0x00


	//----- nvinfo : EIATTR_KPARAM_INFO
	.align		4
.L_23:
        /*0058*/ 	.byte	0x04, 0x17
        /*005a*/ 	.short	(.L_25 - .L_24)
.L_24:
        /*005c*/ 	.word	0x00000000
        /*0060*/ 	.short	0x0000
        /*0062*/ 	.short	0x0000
        /*0064*/ 	.byte	0x00, 0xf0, 0x11, 0x00


	//----- nvinfo : EIATTR_SPARSE_MMA_MASK
	.align		4
.L_25:
        /*0068*/ 	.byte	0x03, 0x50
        /*006a*/ 	.short	0x0000


	//----- nvinfo : EIATTR_MAXREG_COUNT
	.align		4
        /*006c*/ 	.byte	0x03, 0x1b
        /*006e*/ 	.short	0x00ff


	//----- nvinfo : EIATTR_MERCURY_ISA_VERSION
	.align		4
        /*0070*/ 	.byte	0x03, 0x5f
        /*0072*/ 	.short	0x0101


	//----- nvinfo : EIATTR_VRC_CTA_INIT_COUNT
	.align		4
        /*0074*/ 	.byte	0x02, 0x4a
	.zero		1
	.zero		1


	//----- nvinfo : EIATTR_EXIT_INSTR_OFFSETS
	.align		4
        /*0078*/ 	.byte	0x04, 0x1c
        /*007a*/ 	.short	(.L_27 - .L_26)


	//   ....[0]....
.L_26:
        /*007c*/ 	.word	0x00000080


	//   ....[1]....
        /*0080*/ 	.word	0x00000c80


	//   ....[2]....
        /*0084*/ 	.word	0x00000ff0


	//----- nvinfo : EIATTR_CRS_STACK_SIZE
	.align		4
.L_27:
        /*0088*/ 	.byte	0x04, 0x1e
        /*008a*/ 	.short	(.L_29 - .L_28)
.L_28:
        /*008c*/ 	.word	0x00000000


	//----- nvinfo : EIATTR_CBANK_PARAM_SIZE
	.align		4
.L_29:
        /*0090*/ 	.byte	0x03, 0x19
        /*0092*/ 	.short	0x002c


	//----- nvinfo : EIATTR_PARAM_CBANK
	.align		4
        /*0094*/ 	.byte	0x04, 0x0a
        /*0096*/ 	.short	(.L_31 - .L_30)
	.align		4
.L_30:
        /*0098*/ 	.word	index@(.nv.constant0._Z10dft_kerneliPdS_S_S_i)
        /*009c*/ 	.short	0x0380
        /*009e*/ 	.short	0x002c


	//----- nvinfo : EIATTR_SW_WAR
	.align		4
.L_31:
        /*00a0*/ 	.byte	0x04, 0x36
        /*00a2*/ 	.short	(.L_33 - .L_32)
.L_32:
        /*00a4*/ 	.word	0x00000008
.L_33:


//--------------------- .nv.callgraph             --------------------------
	.section	.nv.callgraph,"",@"SHT_CUDA_CALLGRAPH"
	.align	4
	.sectionentsize	8
	.align		4
        /*0000*/ 	.word	0x00000000
	.align		4
        /*0004*/ 	.word	0xffffffff
	.align		4
        /*0008*/ 	.word	0x00000000
	.align		4
        /*000c*/ 	.word	0xfffffffe
	.align		4
        /*0010*/ 	.word	0x00000000
	.align		4
        /*0014*/ 	.word	0xfffffffd
	.align		4
        /*0018*/ 	.word	0x00000000
	.align		4
        /*001c*/ 	.word	0xfffffffc


//--------------------- .nv.constant4             --------------------------
	.section	.nv.constant4,"a",@progbits
	.align	8
	.align		8
.nv.constant4:
        /*0000*/ 	.dword	__cudart_i2opi_d
	.align		8
        /*0008*/ 	.dword	__cudart_sin_cos_coeffs


//--------------------- .text._Z10dft_kerneliPdS_S_S_i --------------------------
	.section	.text._Z10dft_kerneliPdS_S_S_i,"ax",@progbits
	.align	128
        .global         _Z10dft_kerneliPdS_S_S_i
        .type           _Z10dft_kerneliPdS_S_S_i,@function
        .size           _Z10dft_kerneliPdS_S_S_i,(.L_x_29 - _Z10dft_kerneliPdS_S_S_i)
        .other          _Z10dft_kerneliPdS_S_S_i,@"STO_CUDA_ENTRY STV_DEFAULT"
_Z10dft_kerneliPdS_S_S_i:
.text._Z10dft_kerneliPdS_S_S_i:
[----:B------:R-:W0:Y:S01]  /*0000*/  LDC R1, c[0x0][0x37c] ;  /* 0x0000df00ff017b82 */ /* 0x000e220000000800 */
[----:B------:R-:W1:Y:S07]  /*0010*/  S2R R0, SR_TID.X ;  /* 0x0000000000007919 */ /* 0x000e6e0000002100 */
[----:B------:R-:W1:Y:S01]  /*0020*/  S2UR UR4, SR_CTAID.X ;  /* 0x00000000000479c3 */ /* 0x000e620000002500 */
[----:B------:R-:W2:Y:S01]  /*0030*/  LDCU UR5, c[0x0][0x3a8] ;  /* 0x00007500ff0577ac */ /* 0x000ea20008000800 */
[----:B0-----:R-:W-:-:S06]  /*0040*/  VIADD R1, R1, 0xffffffd8 ;  /* 0xffffffd801017836 */ /* 0x001fcc0000000000 */
[----:B------:R-:W1:Y:S02]  /*0050*/  LDC R3, c[0x0][0x360] ;  /* 0x0000d800ff037b82 */ /* 0x000e640000000800 */
[----:B-1----:R-:W-:-:S05]  /*0060*/  IMAD R0, R3, UR4, R0 ;  /* 0x0000000403007c24 */ /* 0x002fca000f8e0200 */
[----:B--2---:R-:W-:-:S13]  /*0070*/  ISETP.GE.U32.AND P0, PT, R0, UR5, PT ;  /* 0x0000000500007c0c */ /* 0x004fda000bf06070 */
[----:B------:R-:W-:Y:S05]  /*0080*/  @P0 EXIT ;  /* 0x000000000000094d */ /* 0x000fea0003800000 */
[----:B------:R-:W-:Y:S01]  /*0090*/  UISETP.GE.AND UP0, UPT, UR5, 0x1, UPT ;  /* 0x000000010500788c */ /* 0x000fe2000bf06270 */
[----:B------:R-:W0:Y:S08]  /*00a0*/  LDCU.64 UR6, c[0x0][0x358] ;  /* 0x00006b00ff0677ac */ /* 0x000e300008000a00 */
[----:B------:R-:W-:Y:S05]  /*00b0*/  BRA.U !UP0, `(.L_x_0) ;  /* 0x0000000908e87547 */ /* 0x000fea000b800000 */
[----:B------:R-:W1:Y:S01]  /*00c0*/  LDCU UR4, c[0x0][0x380] ;  /* 0x00007000ff0477ac */ /* 0x000e620008000800 */
[----:B------:R-:W2:Y:S01]  /*00d0*/  LDC R5, c[0x0][0x38c] ;  /* 0x0000e300ff057b82 */ /* 0x000ea20000000800 */
[----:B------:R-:W3:Y:S01]  /*00e0*/  I2F.F64.U32 R28, UR5 ;  /* 0x00000005001c7d12 */ /* 0x000ee20008201800 */
[----:B------:R-:W-:Y:S01]  /*00f0*/  IMAD.MOV.U32 R24, RZ, RZ, RZ ;  /* 0x000000ffff187224 */ /* 0x000fe200078e00ff */
[----:B------:R-:W4:Y:S01]  /*0100*/  LDCU UR9, c[0x0][0x388] ;  /* 0x00007100ff0977ac */ /* 0x000f220008000800 */
[----:B------:R-:W5:Y:S04]  /*0110*/  LDCU UR12, c[0x0][0x390] ;  /* 0x00007200ff0c77ac */ /* 0x000f680008000800 */
[----:B------:R-:W0:Y:S01]  /*0120*/  LDC R9, c[0x0][0x394] ;  /* 0x0000e500ff097b82 */ /* 0x000e220000000800 */
[----:B------:R-:W0:Y:S01]  /*0130*/  LDCU.64 UR10, c[0x4][0x8] ;  /* 0x01000100ff0a77ac */ /* 0x000e220008000a00 */
[----:B-1----:R-:W-:-:S02]  /*0140*/  UIADD3 UR8, UPT, UPT, -UR4, URZ, URZ ;  /* 0x000000ff04087290 */ /* 0x002fc4000fffe1ff */
[----:B------:R-:W1:Y:S01]  /*0150*/  I2F.F64 R26, UR4 ;  /* 0x00000004001a7d12 */ /* 0x000e620008201c00 */
[----:B------:R-:W-:Y:S01]  /*0160*/  UIADD3 UR4, UPT, UPT, -UR5, URZ, URZ ;  /* 0x000000ff05047290 */ /* 0x000fe2000fffe1ff */
[----:B----4-:R-:W-:Y:S02]  /*0170*/  IMAD.U32 R4, RZ, RZ, UR9 ;  /* 0x00000009ff047e24 */ /* 0x010fe4000f8e00ff */
[----:B-----5:R-:W-:-:S04]  /*0180*/  IMAD.U32 R8, RZ, RZ, UR12 ;  /* 0x0000000cff087e24 */ /* 0x020fc8000f8e00ff */
[----:B---3--:R-:W4:Y:S05]  /*0190*/  I2F.F64 R2, UR8 ;  /* 0x0000000800027d12 */ /* 0x008f2a0008201c00 */
.L_x_10:
[----:B0-2---:R0:W5:Y:S01]  /*01a0*/  LDG.E.64 R6, desc[UR6][R4.64] ;  /* 0x0000000604067981 */ /* 0x005162000c1e1b00 */
[----:B------:R-:W2:Y:S01]  /*01b0*/  MUFU.RCP64H R13, R29 ;  /* 0x0000001d000d7308 */ /* 0x000ea20000001800 */
[----:B------:R-:W-:Y:S01]  /*01c0*/  IMAD.MOV.U32 R12, RZ, RZ, 0x1 ;  /* 0x00000001ff0c7424 */ /* 0x000fe200078e00ff */
[----:B------:R-:W-:Y:S01]  /*01d0*/  UMOV UR8, 0x54442eea ;  /* 0x54442eea00087882 */ /* 0x000fe20000000000 */
[----:B------:R-:W-:Y:S01]  /*01e0*/  UMOV UR9, 0x401921fb ;  /* 0x401921fb00097882 */ /* 0x000fe20000000000 */
[----:B------:R-:W-:Y:S03]  /*01f0*/  BSSY.RECONVERGENT B0, `(.L_x_1) ;  /* 0x0000015000007945 */ /* 0x000fe60003800200 */
[----:B--2---:R-:W-:-:S08]  /*0200*/  DFMA R10, -R28, R12, 1 ;  /* 0x3ff000001c0a742b */ /* 0x004fd0000000010c */
[----:B---3--:R-:W-:Y:S02]  /*0210*/  DFMA R14, R10, R10, R10 ;  /* 0x0000000a0a0e722b */ /* 0x008fe4000000000a */
[----:B------:R-:W2:Y:S06]  /*0220*/  I2F.F64.U32 R10, R24 ;  /* 0x00000018000a7312 */ /* 0x000eac0000201800 */
[----:B------:R-:W-:-:S08]  /*0230*/  DFMA R14, R12, R14, R12 ;  /* 0x0000000e0c0e722b */ /* 0x000fd0000000000c */
[----:B------:R-:W-:Y:S02]  /*0240*/  DFMA R12, -R28, R14, 1 ;  /* 0x3ff000001c0c742b */ /* 0x000fe4000000010e */
[----:B--2---:R-:W-:-:S06]  /*0250*/  DMUL R10, R10, UR8 ;  /* 0x000000080a0a7c28 */ /* 0x004fcc0008000000 */
[----:B------:R-:W-:-:S04]  /*0260*/  DFMA R12, R14, R12, R14 ;  /* 0x0000000c0e0c722b */ /* 0x000fc8000000000e */
[----:B------:R-:W-:-:S04]  /*0270*/  FSETP.GEU.AND P1, PT, |R11|, 6.5827683646048100446e-37, PT ;  /* 0x036000000b00780b */ /* 0x000fc80003f2e200 */
[----:B------:R-:W-:-:S08]  /*0280*/  DMUL R30, R10, R12 ;  /* 0x0000000c0a1e7228 */ /* 0x000fd00000000000 */
[----:B------:R-:W-:-:S08]  /*0290*/  DFMA R14, -R28, R30, R10 ;  /* 0x0000001e1c0e722b */ /* 0x000fd0000000010a */
[----:B------:R-:W-:-:S10]  /*02a0*/  DFMA R30, R12, R14, R30 ;  /* 0x0000000e0c1e722b */ /* 0x000fd4000000001e */
[----:B------:R-:W-:-:S05]  /*02b0*/  FFMA R12, RZ, R29, R31 ;  /* 0x0000001dff0c7223 */ /* 0x000fca000000001f */
[----:B------:R-:W-:-:S13]  /*02c0*/  FSETP.GT.AND P0, PT, |R12|, 1.469367938527859385e-39, PT ;  /* 0x001000000c00780b */ /* 0x000fda0003f04200 */
[----:B0-----:R-:W-:Y:S05]  /*02d0*/  @P0 BRA P1, `(.L_x_2) ;  /* 0x0000000000180947 */ /* 0x001fea0000800000 */
[----:B------:R-:W-:Y:S01]  /*02e0*/  IMAD.MOV.U32 R20, RZ, RZ, R10 ;  /* 0x000000ffff147224 */ /* 0x000fe200078e000a */
[----:B------:R-:W-:Y:S01]  /*02f0*/  MOV R10, 0x340 ;  /* 0x00000340000a7802 */ /* 0x000fe20000000f00 */
[----:B------:R-:W-:Y:S02]  /*0300*/  IMAD.MOV.U32 R21, RZ, RZ, R11 ;  /* 0x000000ffff157224 */ /* 0x000fe400078e000b */
[----:B------:R-:W-:Y:S02]  /*0310*/  IMAD.MOV.U32 R18, RZ, RZ, R28 ;  /* 0x000000ffff127224 */ /* 0x000fe400078e001c */
[----:B------:R-:W-:-:S07]  /*0320*/  IMAD.MOV.U32 R19, RZ, RZ, R29 ;  /* 0x000000ffff137224 */ /* 0x000fce00078e001d */
[----:B-1--45:R-:W-:Y:S05]  /*0330*/  CALL.REL.NOINC `($__internal_0_$__cuda_sm20_div_rn_f64_full) ;  /* 0x0000000c00307944 */ /* 0x032fea0003c00000 */
.L_x_2:
[----:B------:R-:W-:Y:S05]  /*0340*/  BSYNC.RECONVERGENT B0 ;  /* 0x0000000000007941 */ /* 0x000fea0003800200 */
.L_x_1:
[----:B------:R-:W-:Y:S01]  /*0350*/  DSETP.NEU.AND P2, PT, |R30|, +INF , PT ;  /* 0x7ff000001e00742a */ /* 0x000fe20003f4d200 */
[----:B------:R-:W-:-:S13]  /*0360*/  BSSY.RECONVERGENT B0, `(.L_x_3) ;  /* 0x000001e000007945 */ /* 0x000fda0003800200 */
[----:B------:R-:W-:Y:S01]  /*0370*/  @!P2 DMUL R36, RZ, R30 ;  /* 0x0000001eff24a228 */ /* 0x000fe20000000000 */
[----:B------:R-:W-:Y:S01]  /*0380*/  @!P2 IMAD.MOV.U32 R25, RZ, RZ, 0x1 ;  /* 0x00000001ff19a424 */ /* 0x000fe200078e00ff */
[----:B------:R-:W-:Y:S09]  /*0390*/  @!P2 BRA `(.L_x_4) ;  /* 0x000000000068a947 */ /* 0x000ff20003800000 */
[----:B------:R-:W-:Y:S01]  /*03a0*/  UMOV UR8, 0x6dc9c883 ;  /* 0x6dc9c88300087882 */ /* 0x000fe20000000000 */
[----:B------:R-:W-:Y:S01]  /*03b0*/  UMOV UR9, 0x3fe45f30 ;  /* 0x3fe45f3000097882 */ /* 0x000fe20000000000 */
[C---:B------:R-:W-:Y:S01]  /*03c0*/  DSETP.GE.AND P0, PT, |R30|.reuse, 2.14748364800000000000e+09, PT ;  /* 0x41e000001e00742a */ /* 0x040fe20003f06200 */
[----:B------:R-:W-:Y:S01]  /*03d0*/  BSSY.RECONVERGENT B1, `(.L_x_5) ;  /* 0x0000015000017945 */ /* 0x000fe20003800200 */
[----:B------:R-:W-:Y:S01]  /*03e0*/  DMUL R10, R30, UR8 ;  /* 0x000000081e0a7c28 */ /* 0x000fe20008000000 */
[----:B------:R-:W-:Y:S01]  /*03f0*/  UMOV UR8, 0x54442d18 ;  /* 0x54442d1800087882 */ /* 0x000fe20000000000 */
[----:B------:R-:W-:-:S08]  /*0400*/  UMOV UR9, 0x3ff921fb ;  /* 0x3ff921fb00097882 */ /* 0x000fd00000000000 */
[----:B------:R-:W0:Y:S08]  /*0410*/  F2I.F64 R10, R10 ;  /* 0x0000000a000a7311 */ /* 0x000e300000301100 */
[----:B0-----:R-:W0:Y:S02]  /*0420*/  I2F.F64 R36, R10 ;  /* 0x0000000a00247312 */ /* 0x001e240000201c00 */
[----:B0-----:R-:W-:Y:S01]  /*0430*/  DFMA R12, R36, -UR8, R30 ;  /* 0x80000008240c7c2b */ /* 0x001fe2000800001e */
[----:B------:R-:W-:Y:S01]  /*0440*/  UMOV UR8, 0x33145c00 ;  /* 0x33145c0000087882 */ /* 0x000fe20000000000 */
[----:B------:R-:W-:-:S06]  /*0450*/  UMOV UR9, 0x3c91a626 ;  /* 0x3c91a62600097882 */ /* 0x000fcc0000000000 */
[----:B------:R-:W-:Y:S01]  /*0460*/  DFMA R12, R36, -UR8, R12 ;  /* 0x80000008240c7c2b */ /* 0x000fe2000800000c */
[----:B------:R-:W-:Y:S01]  /*0470*/  UMOV UR8, 0x252049c0 ;  /* 0x252049c000087882 */ /* 0x000fe20000000000 */
[----:B------:R-:W-:-:S06]  /*0480*/  UMOV UR9, 0x397b839a ;  /* 0x397b839a00097882 */ /* 0x000fcc0000000000 */
[----:B------:R-:W-:Y:S01]  /*0490*/  DFMA R36, R36, -UR8, R12 ;  /* 0x8000000824247c2b */ /* 0x000fe2000800000c */
[----:B------:R-:W-:Y:S10]  /*04a0*/  @!P0 BRA `(.L_x_6) ;  /* 0x00000000001c8947 */ /* 0x000ff40003800000 */
[----:B------:R-:W-:Y:S01]  /*04b0*/  IMAD.MOV.U32 R32, RZ, RZ, R30 ;  /* 0x000000ffff207224 */ /* 0x000fe200078e001e */
[----:B------:R-:W-:Y:S01]  /*04c0*/  MOV R12, 0x4f0 ;  /* 0x000004f0000c7802 */ /* 0x000fe20000000f00 */
[----:B------:R-:W-:-:S07]  /*04d0*/  IMAD.MOV.U32 R13, RZ, RZ, R31 ;  /* 0x000000ffff0d7224 */ /* 0x000fce00078e001f */
[----:B-1--45:R-:W-:Y:S05]  /*04e0*/  CALL.REL.NOINC `($_Z10dft_kerneliPdS_S_S_i$__internal_trig_reduction_slowpathd) ;  /* 0x0000001000347944 */ /* 0x032fea0003c00000 */
[----:B------:R-:W-:Y:S02]  /*04f0*/  IMAD.MOV.U32 R10, RZ, RZ, R15 ;  /* 0x000000ffff0a7224 */ /* 0x000fe400078e000f */
[----:B------:R-:W-:Y:S02]  /*0500*/  IMAD.MOV.U32 R36, RZ, RZ, R32 ;  /* 0x000000ffff247224 */ /* 0x000fe400078e0020 */
[----:B------:R-:W-:-:S07]  /*0510*/  IMAD.MOV.U32 R37, RZ, RZ, R33 ;  /* 0x000000ffff257224 */ /* 0x000fce00078e0021 */
.L_x_6:
[----:B------:R-:W-:Y:S05]  /*0520*/  BSYNC.RECONVERGENT B1 ;  /* 0x0000000000017941 */ /* 0x000fea0003800200 */
.L_x_5:
[----:B------:R-:W-:-:S07]  /*0530*/  VIADD R25, R10, 0x1 ;  /* 0x000000010a197836 */ /* 0x000fce0000000000 */
.L_x_4:
[----:B------:R-:W-:Y:S05]  /*0540*/  BSYNC.RECONVERGENT B0 ;  /* 0x0000000000007941 */ /* 0x000fea0003800200 */
.L_x_3:
[----:B------:R-:W-:-:S05]  /*0550*/  IMAD.SHL.U32 R10, R25, 0x40, RZ ;  /* 0x00000040190a7824 */ /* 0x000fca00078e00ff */
[----:B------:R-:W-:-:S04]  /*0560*/  LOP3.LUT R10, R10, 0x40, RZ, 0xc0, !PT ;  /* 0x000000400a0a7812 */ /* 0x000fc800078ec0ff */
[----:B------:R-:W-:Y:S02]  /*0570*/  IADD3 R38, P0, PT, R10, UR10, RZ ;  /* 0x0000000a0a267c10 */ /* 0x000fe4000ff1e0ff */
[----:B------:R0:W5:Y:S03]  /*0580*/  LDG.E.64 R10, desc[UR6][R8.64] ;  /* 0x00000006080a7981 */ /* 0x000166000c1e1b00 */
[----:B------:R-:W-:-:S05]  /*0590*/  IMAD.X R39, RZ, RZ, UR11, P0 ;  /* 0x0000000bff277e24 */ /* 0x000fca00080e06ff */
[----:B------:R-:W2:Y:S04]  /*05a0*/  LDG.E.128.CONSTANT R12, desc[UR6][R38.64] ;  /* 0x00000006260c7981 */ /* 0x000ea8000c1e9d00 */
[----:B------:R-:W3:Y:S04]  /*05b0*/  LDG.E.128.CONSTANT R16, desc[UR6][R38.64+0x10] ;  /* 0x0000100626107981 */ /* 0x000ee8000c1e9d00 */
[----:B------:R-:W4:Y:S01]  /*05c0*/  LDG.E.128.CONSTANT R20, desc[UR6][R38.64+0x20] ;  /* 0x0000200626147981 */ /* 0x000f22000c1e9d00 */
[----:B------:R-:W-:Y:S01]  /*05d0*/  LOP3.LUT R32, R25, 0x1, RZ, 0xc0, !PT ;  /* 0x0000000119207812 */ /* 0x000fe200078ec0ff */
[----:B------:R-:W-:-:S03]  /*05e0*/  IMAD.MOV.U32 R33, RZ, RZ, 0x3da8ff83 ;  /* 0x3da8ff83ff217424 */ /* 0x000fc600078e00ff */
[----:B------:R-:W-:Y:S01]  /*05f0*/  ISETP.NE.U32.AND P0, PT, R32, 0x1, PT ;  /* 0x000000012000780c */ /* 0x000fe20003f05070 */
[----:B------:R-:W-:Y:S01]  /*0600*/  IMAD.MOV.U32 R32, RZ, RZ, 0x20fd8164 ;  /* 0x20fd8164ff207424 */ /* 0x000fe200078e00ff */
[----:B------:R-:W-:Y:S02]  /*0610*/  DMUL R34, R36, R36 ;  /* 0x0000002424227228 */ /* 0x000fe40000000000 */
[----:B------:R-:W-:Y:S02]  /*0620*/  FSEL R33, -R33, 0.11223486810922622681, !P0 ;  /* 0x3de5db6521217808 */ /* 0x000fe40004000100 */
[----:B------:R-:W-:Y:S01]  /*0630*/  FSEL R32, R32, -8.06006814911005101289e+34, !P0 ;  /* 0xf9785eba20207808 */ /* 0x000fe20004000000 */
[----:B------:R-:W-:Y:S05]  /*0640*/  BSSY.RECONVERGENT B0, `(.L_x_7) ;  /* 0x000002b000007945 */ /* 0x000fea0003800200 */
[----:B--2---:R-:W-:-:S08]  /*0650*/  DFMA R12, R34, R32, R12 ;  /* 0x00000020220c722b */ /* 0x004fd0000000000c */
[----:B------:R-:W-:-:S08]  /*0660*/  DFMA R12, R34, R12, R14 ;  /* 0x0000000c220c722b */ /* 0x000fd0000000000e */
[----:B---3--:R-:W-:-:S08]  /*0670*/  DFMA R12, R34, R12, R16 ;  /* 0x0000000c220c722b */ /* 0x008fd00000000010 */
[----:B------:R-:W-:-:S08]  /*0680*/  DFMA R12, R34, R12, R18 ;  /* 0x0000000c220c722b */ /* 0x000fd00000000012 */
[----:B----4-:R-:W-:-:S08]  /*0690*/  DFMA R12, R34, R12, R20 ;  /* 0x0000000c220c722b */ /* 0x010fd00000000014 */
[----:B------:R-:W-:-:S08]  /*06a0*/  DFMA R12, R34, R12, R22 ;  /* 0x0000000c220c722b */ /* 0x000fd00000000016 */
[----:B------:R-:W-:Y:S02]  /*06b0*/  DFMA R36, R12, R36, R36 ;  /* 0x000000240c24722b */ /* 0x000fe40000000024 */
[----:B------:R-:W-:-:S10]  /*06c0*/  DFMA R12, R34, R12, 1 ;  /* 0x3ff00000220c742b */ /* 0x000fd4000000000c */
[----:B------:R-:W-:Y:S02]  /*06d0*/  FSEL R14, R12, R36, !P0 ;  /* 0x000000240c0e7208 */ /* 0x000fe40004000000 */
[----:B------:R-:W-:-:S06]  /*06e0*/  FSEL R15, R13, R37, !P0 ;  /* 0x000000250d0f7208 */ /* 0x000fcc0004000000 */
[----:B------:R-:W-:Y:S01]  /*06f0*/  DADD R12, RZ, -R14 ;  /* 0x00000000ff0c7229 */ /* 0x000fe2000000080e */
[----:B------:R-:W-:Y:S01]  /*0700*/  LOP3.LUT P0, RZ, R25, 0x2, RZ, 0xc0, !PT ;  /* 0x0000000219ff7812 */ /* 0x000fe2000780c0ff */
[----:B------:R-:W-:Y:S01]  /*0710*/  @!P2 DMUL R22, RZ, R30 ;  /* 0x0000001eff16a228 */ /* 0x000fe20000000000 */
[----:B------:R-:W-:-:S07]  /*0720*/  @!P2 IMAD.MOV.U32 R25, RZ, RZ, RZ ;  /* 0x000000ffff19a224 */ /* 0x000fce00078e00ff */
[----:B------:R-:W-:Y:S02]  /*0730*/  FSEL R20, R14, R12, !P0 ;  /* 0x0000000c0e147208 */ /* 0x000fe40004000000 */
[----:B------:R-:W-:Y:S01]  /*0740*/  FSEL R21, R15, R13, !P0 ;  /* 0x0000000d0f157208 */ /* 0x000fe20004000000 */
[----:B0-----:R-:W-:Y:S06]  /*0750*/  @!P2 BRA `(.L_x_8) ;  /* 0x000000000064a947 */ /* 0x001fec0003800000 */
[----:B------:R-:W-:Y:S01]  /*0760*/  UMOV UR8, 0x6dc9c883 ;  /* 0x6dc9c88300087882 */ /* 0x000fe20000000000 */
[----:B------:R-:W-:Y:S01]  /*0770*/  UMOV UR9, 0x3fe45f30 ;  /* 0x3fe45f3000097882 */ /* 0x000fe20000000000 */
[C---:B------:R-:W-:Y:S02]  /*0780*/  DSETP.GE.AND P0, PT, |R30|.reuse, 2.14748364800000000000e+09, PT ;  /* 0x41e000001e00742a */ /* 0x040fe40003f06200 */
[----:B------:R-:W-:Y:S01]  /*0790*/  DMUL R12, R30, UR8 ;  /* 0x000000081e0c7c28 */ /* 0x000fe20008000000 */
[----:B------:R-:W-:Y:S01]  /*07a0*/  UMOV UR8, 0x54442d18 ;  /* 0x54442d1800087882 */ /* 0x000fe20000000000 */
[----:B------:R-:W-:-:S04]  /*07b0*/  UMOV UR9, 0x3ff921fb ;  /* 0x3ff921fb00097882 */ /* 0x000fc80000000000 */
        /* <DEDUP_REMOVED lines=10> */
[----:B------:R-:W-:Y:S01]  /*0860*/  BSSY.RECONVERGENT B1, `(.L_x_9) ;  /* 0x0000005000017945 */ /* 0x000fe20003800200 */
[----:B------:R-:W-:Y:S01]  /*0870*/  IMAD.MOV.U32 R32, RZ, RZ, R30 ;  /* 0x000000ffff207224 */ /* 0x000fe200078e001e */
[----:B------:R-:W-:Y:S01]  /*0880*/  MOV R12, 0x8b0 ;  /* 0x000008b0000c7802 */ /* 0x000fe20000000f00 */
[----:B------:R-:W-:-:S07]  /*0890*/  IMAD.MOV.U32 R13, RZ, RZ, R31 ;  /* 0x000000ffff0d7224 */ /* 0x000fce00078e001f */
[----:B-1---5:R-:W-:Y:S05]  /*08a0*/  CALL.REL.NOINC `($_Z10dft_kerneliPdS_S_S_i$__internal_trig_reduction_slowpathd) ;  /* 0x0000000c00447944 */ /* 0x022fea0003c00000 */
[----:B------:R-:W-:Y:S05]  /*08b0*/  BSYNC.RECONVERGENT B1 ;  /* 0x0000000000017941 */ /* 0x000fea0003800200 */
.L_x_9:
[----:B------:R-:W-:Y:S02]  /*08c0*/  IMAD.MOV.U32 R25, RZ, RZ, R15 ;  /* 0x000000ffff197224 */ /* 0x000fe400078e000f */
[----:B------:R-:W-:Y:S02]  /*08d0*/  IMAD.MOV.U32 R22, RZ, RZ, R32 ;  /* 0x000000ffff167224 */ /* 0x000fe400078e0020 */
[----:B------:R-:W-:-:S07]  /*08e0*/  IMAD.MOV.U32 R23, RZ, RZ, R33 ;  /* 0x000000ffff177224 */ /* 0x000fce00078e0021 */
.L_x_8:
[----:B------:R-:W-:Y:S05]  /*08f0*/  BSYNC.RECONVERGENT B0 ;  /* 0x0000000000007941 */ /* 0x000fea0003800200 */
.L_x_7:
[----:B------:R-:W-:-:S05]  /*0900*/  IMAD.SHL.U32 R12, R25, 0x40, RZ ;  /* 0x00000040190c7824 */ /* 0x000fca00078e00ff */
[----:B------:R-:W-:-:S04]  /*0910*/  LOP3.LUT R12, R12, 0x40, RZ, 0xc0, !PT ;  /* 0x000000400c0c7812 */ /* 0x000fc800078ec0ff */
[----:B------:R-:W-:-:S05]  /*0920*/  IADD3 R34, P0, PT, R12, UR10, RZ ;  /* 0x0000000a0c227c10 */ /* 0x000fca000ff1e0ff */
[----:B------:R-:W-:-:S05]  /*0930*/  IMAD.X R35, RZ, RZ, UR11, P0 ;  /* 0x0000000bff237e24 */ /* 0x000fca00080e06ff */
[----:B------:R-:W2:Y:S04]  /*0940*/  LDG.E.128.CONSTANT R16, desc[UR6][R34.64] ;  /* 0x0000000622107981 */ /* 0x000ea8000c1e9d00 */
[----:B------:R-:W3:Y:S01]  /*0950*/  LDG.E.128.CONSTANT R12, desc[UR6][R34.64+0x10] ;  /* 0x00001006220c7981 */ /* 0x000ee2000c1e9d00 */
[----:B------:R-:W-:Y:S01]  /*0960*/  LOP3.LUT R30, R25, 0x1, RZ, 0xc0, !PT ;  /* 0x00000001191e7812 */ /* 0x000fe200078ec0ff */
[----:B------:R-:W-:-:S03]  /*0970*/  IMAD.MOV.U32 R32, RZ, RZ, 0x20fd8164 ;  /* 0x20fd8164ff207424 */ /* 0x000fc600078e00ff */
[----:B------:R-:W-:Y:S01]  /*0980*/  ISETP.NE.U32.AND P0, PT, R30, 0x1, PT ;  /* 0x000000011e00780c */ /* 0x000fe20003f05070 */
[----:B------:R-:W-:-:S03]  /*0990*/  IMAD.MOV.U32 R30, RZ, RZ, 0x3da8ff83 ;  /* 0x3da8ff83ff1e7424 */ /* 0x000fc600078e00ff */
[----:B------:R-:W-:Y:S02]  /*09a0*/  FSEL R32, R32, -8.06006814911005101289e+34, !P0 ;  /* 0xf9785eba20207808 */ /* 0x000fe40004000000 */
[----:B------:R-:W-:Y:S01]  /*09b0*/  FSEL R33, -R30, 0.11223486810922622681, !P0 ;  /* 0x3de5db651e217808 */ /* 0x000fe20004000100 */
[----:B------:R-:W-:-:S08]  /*09c0*/  DMUL R30, R22, R22 ;  /* 0x00000016161e7228 */ /* 0x000fd00000000000 */
[----:B--2---:R-:W-:-:S08]  /*09d0*/  DFMA R32, R30, R32, R16 ;  /* 0x000000201e20722b */ /* 0x004fd00000000010 */
[C---:B------:R-:W-:Y:S01]  /*09e0*/  DFMA R32, R30.reuse, R32, R18 ;  /* 0x000000201e20722b */ /* 0x040fe20000000012 */
[----:B------:R-:W2:Y:S07]  /*09f0*/  LDG.E.128.CONSTANT R16, desc[UR6][R34.64+0x20] ;  /* 0x0000200622107981 */ /* 0x000eae000c1e9d00 */
[C---:B---3--:R-:W-:Y:S01]  /*0a00*/  DFMA R32, R30.reuse, R32, R12 ;  /* 0x000000201e20722b */ /* 0x048fe2000000000c */
[----:B------:R-:W0:Y:S07]  /*0a10*/  LDC.64 R12, c[0x0][0x398] ;  /* 0x0000e600ff0c7b82 */ /* 0x000e2e0000000a00 */
[----:B------:R-:W-:Y:S01]  /*0a20*/  DFMA R32, R30, R32, R14 ;  /* 0x000000201e20722b */ /* 0x000fe2000000000e */
[----:B0-----:R-:W-:-:S05]  /*0a30*/  IMAD.WIDE.U32 R12, R0, 0x8, R12 ;  /* 0x00000008000c7825 */ /* 0x001fca00078e000c */
[----:B------:R-:W3:Y:S02]  /*0a40*/  LDG.E.64 R14, desc[UR6][R12.64] ;  /* 0x000000060c0e7981 */ /* 0x000ee4000c1e1b00 */
[----:B--2---:R-:W-:-:S08]  /*0a50*/  DFMA R16, R30, R32, R16 ;  /* 0x000000201e10722b */ /* 0x004fd00000000010 */
[----:B------:R-:W-:Y:S02]  /*0a60*/  DFMA R16, R30, R16, R18 ;  /* 0x000000101e10722b */ /* 0x000fe40000000012 */
[----:B-1---5:R-:W-:-:S06]  /*0a70*/  DMUL R18, R26, R10 ;  /* 0x0000000a1a127228 */ /* 0x022fcc0000000000 */
[----:B------:R-:W-:Y:S02]  /*0a80*/  DFMA R22, R16, R22, R22 ;  /* 0x000000161016722b */ /* 0x000fe40000000016 */
[----:B------:R-:W-:-:S10]  /*0a90*/  DFMA R16, R30, R16, 1 ;  /* 0x3ff000001e10742b */ /* 0x000fd40000000010 */
[----:B------:R-:W-:Y:S02]  /*0aa0*/  FSEL R22, R16, R22, !P0 ;  /* 0x0000001610167208 */ /* 0x000fe40004000000 */
[----:B------:R-:W-:Y:S02]  /*0ab0*/  FSEL R23, R17, R23, !P0 ;  /* 0x0000001711177208 */ /* 0x000fe40004000000 */
[----:B------:R-:W-:-:S04]  /*0ac0*/  LOP3.LUT P0, RZ, R25, 0x2, RZ, 0xc0, !PT ;  /* 0x0000000219ff7812 */ /* 0x000fc8000780c0ff */
[----:B------:R-:W-:-:S10]  /*0ad0*/  DADD R16, RZ, -R22 ;  /* 0x00000000ff107229 */ /* 0x000fd40000000816 */
[----:B------:R-:W-:Y:S02]  /*0ae0*/  FSEL R10, R22, R16, !P0 ;  /* 0x00000010160a7208 */ /* 0x000fe40004000000 */
[----:B------:R-:W-:-:S06]  /*0af0*/  FSEL R11, R23, R17, !P0 ;  /* 0x00000011170b7208 */ /* 0x000fcc0004000000 */
[----:B------:R-:W-:-:S08]  /*0b00*/  DMUL R18, R10, R18 ;  /* 0x000000120a127228 */ /* 0x000fd00000000000 */
[----:B------:R-:W-:Y:S02]  /*0b10*/  DFMA R6, R6, R20, R18 ;  /* 0x000000140606722b */ /* 0x000fe40000000012 */
[----:B------:R-:W0:Y:S06]  /*0b20*/  LDC.64 R18, c[0x0][0x3a0] ;  /* 0x0000e800ff127b82 */ /* 0x000e2c0000000a00 */
[----:B---3--:R-:W-:-:S07]  /*0b30*/  DADD R6, R6, R14 ;  /* 0x0000000006067229 */ /* 0x008fce000000000e */
[----:B------:R3:W-:Y:S04]  /*0b40*/  STG.E.64 desc[UR6][R12.64], R6 ;  /* 0x000000060c007986 */ /* 0x0007e8000c101b06 */
[----:B------:R-:W2:Y:S04]  /*0b50*/  LDG.E.64 R14, desc[UR6][R4.64] ;  /* 0x00000006040e7981 */ /* 0x000ea8000c1e1b00 */
[----:B------:R1:W4:Y:S01]  /*0b60*/  LDG.E.64 R16, desc[UR6][R8.64] ;  /* 0x0000000608107981 */ /* 0x000322000c1e1b00 */
[----:B0-----:R-:W-:-:S05]  /*0b70*/  IMAD.WIDE.U32 R18, R0, 0x8, R18 ;  /* 0x0000000800127825 */ /* 0x001fca00078e0012 */
[----:B------:R-:W3:Y:S01]  /*0b80*/  LDG.E.64 R22, desc[UR6][R18.64] ;  /* 0x0000000612167981 */ /* 0x000ee2000c1e1b00 */
[----:B------:R-:W-:Y:S01]  /*0b90*/  UIADD3 UR4, UPT, UPT, UR4, 0x1, URZ ;  /* 0x0000000104047890 */ /* 0x000fe2000fffe0ff */
[----:B-1----:R-:W-:Y:S01]  /*0ba0*/  IADD3 R8, P0, PT, R8, 0x8, RZ ;  /* 0x0000000808087810 */ /* 0x002fe20007f1e0ff */
[----:B------:R-:W-:Y:S01]  /*0bb0*/  IMAD.IADD R24, R0, 0x1, R24 ;  /* 0x0000000100187824 */ /* 0x000fe200078e0218 */
[----:B------:R-:W-:Y:S01]  /*0bc0*/  IADD3 R4, P1, PT, R4, 0x8, RZ ;  /* 0x0000000804047810 */ /* 0x000fe20007f3e0ff */
[----:B------:R-:W-:Y:S02]  /*0bd0*/  UISETP.NE.AND UP0, UPT, UR4, URZ, UPT ;  /* 0x000000ff0400728c */ /* 0x000fe4000bf05270 */
[----:B------:R-:W-:Y:S02]  /*0be0*/  IMAD.X R9, RZ, RZ, R9, P0 ;  /* 0x000000ffff097224 */ /* 0x000fe400000e0609 */
[----:B------:R-:W-:Y:S01]  /*0bf0*/  IMAD.X R5, RZ, RZ, R5, P1 ;  /* 0x000000ffff057224 */ /* 0x000fe200008e0605 */
[----:B--2---:R-:W-:-:S08]  /*0c00*/  DMUL R14, R2, R14 ;  /* 0x0000000e020e7228 */ /* 0x004fd00000000000 */
[----:B------:R-:W-:-:S08]  /*0c10*/  DMUL R14, R10, R14 ;  /* 0x0000000e0a0e7228 */ /* 0x000fd00000000000 */
[----:B----4-:R-:W-:-:S08]  /*0c20*/  DFMA R14, R20, R16, R14 ;  /* 0x00000010140e722b */ /* 0x010fd0000000000e */
[----:B---3--:R-:W-:-:S07]  /*0c30*/  DADD R14, R14, R22 ;  /* 0x000000000e0e7229 */ /* 0x008fce0000000016 */
[----:B------:R3:W-:Y:S01]  /*0c40*/  STG.E.64 desc[UR6][R18.64], R14 ;  /* 0x0000000e12007986 */ /* 0x0007e2000c101b06 */
[----:B------:R-:W-:Y:S05]  /*0c50*/  BRA.U UP0, `(.L_x_10) ;  /* 0xfffffff500507547 */ /* 0x000fea000b83ffff */
.L_x_0:
[----:B------:R-:W1:Y:S02]  /*0c60*/  LDC R2, c[0x0][0x380] ;  /* 0x0000e000ff027b82 */ /* 0x000e640000000800 */
[----:B-1----:R-:W-:-:S13]  /*0c70*/  ISETP.NE.AND P0, PT, R2, -0x1, PT ;  /* 0xffffffff0200780c */ /* 0x002fda0003f05270 */
[----:B0-----:R-:W-:Y:S05]  /*0c80*/  @P0 EXIT ;  /* 0x000000000000094d */ /* 0x001fea0003800000 */
[----:B------:R-:W0:Y:S01]  /*0c90*/  LDC.64 R2, c[0x0][0x398] ;  /* 0x0000e600ff027b82 */ /* 0x000e220000000a00 */
[----:B------:R-:W1:Y:S01]  /*0ca0*/  LDCU UR4, c[0x0][0x3a8] ;  /* 0x00007500ff0477ac */ /* 0x000e620008000800 */
[----:B0-----:R-:W-:-:S05]  /*0cb0*/  IMAD.WIDE.U32 R2, R0, 0x8, R2 ;  /* 0x0000000800027825 */ /* 0x001fca00078e0002 */
[----:B------:R-:W2:Y:S01]  /*0cc0*/  LDG.E.64 R20, desc[UR6][R2.64] ;  /* 0x0000000602147981 */ /* 0x000ea2000c1e1b00 */
[----:B-1----:R-:W0:Y:S01]  /*0cd0*/  I2F.F64 R4, UR4 ;  /* 0x0000000400047d12 */ /* 0x002e220008201c00 */
[----:B------:R-:W-:Y:S01]  /*0ce0*/  IMAD.MOV.U32 R6, RZ, RZ, 0x1 ;  /* 0x00000001ff067424 */ /* 0x000fe200078e00ff */
[----:B------:R-:W-:Y:S06]  /*0cf0*/  BSSY.RECONVERGENT B0, `(.L_x_11) ;  /* 0x0000014000007945 */ /* 0x000fec0003800200 */
[----:B0-----:R-:W0:Y:S02]  /*0d00*/  MUFU.RCP64H R7, R5 ;  /* 0x0000000500077308 */ /* 0x001e240000001800 */
[----:B0-----:R-:W-:-:S08]  /*0d10*/  DFMA R8, -R4, R6, 1 ;  /* 0x3ff000000408742b */ /* 0x001fd00000000106 */
[----:B------:R-:W-:-:S08]  /*0d20*/  DFMA R8, R8, R8, R8 ;  /* 0x000000080808722b */ /* 0x000fd00000000008 */
[----:B------:R-:W-:-:S08]  /*0d30*/  DFMA R8, R6, R8, R6 ;  /* 0x000000080608722b */ /* 0x000fd00000000006 */
[----:B------:R-:W-:-:S08]  /*0d40*/  DFMA R6, -R4, R8, 1 ;  /* 0x3ff000000406742b */ /* 0x000fd00000000108 */
[----:B------:R-:W-:-:S08]  /*0d50*/  DFMA R6, R8, R6, R8 ;  /* 0x000000060806722b */ /* 0x000fd00000000008 */
[----:B--2---:R-:W-:Y:S01]  /*0d60*/  DMUL R8, R20, R6 ;  /* 0x0000000614087228 */ /* 0x004fe20000000000 */
[----:B------:R-:W-:-:S07]  /*0d70*/  FSETP.GEU.AND P1, PT, |R21|, 6.5827683646048100446e-37, PT ;  /* 0x036000001500780b */ /* 0x000fce0003f2e200 */
[----:B------:R-:W-:-:S08]  /*0d80*/  DFMA R10, -R4, R8, R20 ;  /* 0x00000008040a722b */ /* 0x000fd00000000114 */
[----:B------:R-:W-:-:S10]  /*0d90*/  DFMA R8, R6, R10, R8 ;  /* 0x0000000a0608722b */ /* 0x000fd40000000008 */
[----:B------:R-:W-:-:S05]  /*0da0*/  FFMA R6, RZ, R5, R9 ;  /* 0x00000005ff067223 */ /* 0x000fca0000000009 */
[----:B------:R-:W-:-:S13]  /*0db0*/  FSETP.GT.AND P0, PT, |R6|, 1.469367938527859385e-39, PT ;  /* 0x001000000600780b */ /* 0x000fda0003f04200 */
[----:B------:R-:W-:Y:S05]  /*0dc0*/  @P0 BRA P1, `(.L_x_12) ;  /* 0x0000000000180947 */ /* 0x000fea0000800000 */
[----:B---3--:R-:W-:Y:S01]  /*0dd0*/  IMAD.MOV.U32 R18, RZ, RZ, R4 ;  /* 0x000000ffff127224 */ /* 0x008fe200078e0004 */
[----:B------:R-:W-:Y:S01]  /*0de0*/  MOV R10, 0xe10 ;  /* 0x00000e10000a7802 */ /* 0x000fe20000000f00 */
[----:B------:R-:W-:-:S07]  /*0df0*/  IMAD.MOV.U32 R19, RZ, RZ, R5 ;  /* 0x000000ffff137224 */ /* 0x000fce00078e0005 */
[----:B------:R-:W-:Y:S05]  /*0e00*/  CALL.REL.NOINC `($__internal_0_$__cuda_sm20_div_rn_f64_full) ;  /* 0x00000000007c7944 */ /* 0x000fea0003c00000 */
[----:B------:R-:W-:Y:S02]  /*0e10*/  IMAD.MOV.U32 R8, RZ, RZ, R30 ;  /* 0x000000ffff087224 */ /* 0x000fe400078e001e */
[----:B------:R-:W-:-:S07]  /*0e20*/  IMAD.MOV.U32 R9, RZ, RZ, R31 ;  /* 0x000000ffff097224 */ /* 0x000fce00078e001f */
.L_x_12:
[----:B------:R-:W-:Y:S05]  /*0e30*/  BSYNC.RECONVERGENT B0 ;  /* 0x0000000000007941 */ /* 0x000fea0003800200 */
.L_x_11:
[----:B------:R-:W0:Y:S01]  /*0e40*/  LDC.64 R6, c[0x0][0x3a0] ;  /* 0x0000e800ff067b82 */ /* 0x000e220000000a00 */
[----:B------:R1:W-:Y:S01]  /*0e50*/  STG.E.64 desc[UR6][R2.64], R8 ;  /* 0x0000000802007986 */ /* 0x0003e2000c101b06 */
[----:B0-----:R-:W-:-:S05]  /*0e60*/  IMAD.WIDE.U32 R6, R0, 0x8, R6 ;  /* 0x0000000800067825 */ /* 0x001fca00078e0006 */
[----:B------:R-:W2:Y:S01]  /*0e70*/  LDG.E.64 R20, desc[UR6][R6.64] ;  /* 0x0000000606147981 */ /* 0x000ea2000c1e1b00 */
[----:B------:R-:W0:Y:S01]  /*0e80*/  MUFU.RCP64H R11, R5 ;  /* 0x00000005000b7308 */ /* 0x000e220000001800 */
[----:B------:R-:W-:Y:S01]  /*0e90*/  IMAD.MOV.U32 R10, RZ, RZ, 0x1 ;  /* 0x00000001ff0a7424 */ /* 0x000fe200078e00ff */
[----:B------:R-:W-:Y:S05]  /*0ea0*/  BSSY.RECONVERGENT B0, `(.L_x_13) ;  /* 0x0000013000007945 */ /* 0x000fea0003800200 */
[----:B0-----:R-:W-:-:S08]  /*0eb0*/  DFMA R12, -R4, R10, 1 ;  /* 0x3ff00000040c742b */ /* 0x001fd0000000010a */
[----:B------:R-:W-:-:S08]  /*0ec0*/  DFMA R12, R12, R12, R12 ;  /* 0x0000000c0c0c722b */ /* 0x000fd0000000000c */
[----:B------:R-:W-:-:S08]  /*0ed0*/  DFMA R12, R10, R12, R10 ;  /* 0x0000000c0a0c722b */ /* 0x000fd0000000000a */
[----:B------:R-:W-:-:S08]  /*0ee0*/  DFMA R10, -R4, R12, 1 ;  /* 0x3ff00000040a742b */ /* 0x000fd0000000010c */
[----:B---3--:R-:W-:-:S08]  /*0ef0*/  DFMA R14, R12, R10, R12 ;  /* 0x0000000a0c0e722b */ /* 0x008fd0000000000c */
[----:B--2---:R-:W-:Y:S01]  /*0f00*/  DMUL R10, R14, R20 ;  /* 0x000000140e0a7228 */ /* 0x004fe20000000000 */
[----:B------:R-:W-:-:S07]  /*0f10*/  FSETP.GEU.AND P1, PT, |R21|, 6.5827683646048100446e-37, PT ;  /* 0x036000001500780b */ /* 0x000fce0003f2e200 */
[----:B------:R-:W-:-:S08]  /*0f20*/  DFMA R12, -R4, R10, R20 ;  /* 0x0000000a040c722b */ /* 0x000fd00000000114 */
[----:B-1----:R-:W-:-:S10]  /*0f30*/  DFMA R2, R14, R12, R10 ;  /* 0x0000000c0e02722b */ /* 0x002fd4000000000a */
[----:B------:R-:W-:-:S05]  /*0f40*/  FFMA R0, RZ, R5, R3 ;  /* 0x00000005ff007223 */ /* 0x000fca0000000003 */
[----:B------:R-:W-:-:S13]  /*0f50*/  FSETP.GT.AND P0, PT, |R0|, 1.469367938527859385e-39, PT ;  /* 0x001000000000780b */ /* 0x000fda0003f04200 */
[----:B------:R-:W-:Y:S05]  /*0f60*/  @P0 BRA P1, `(.L_x_14) ;  /* 0x0000000000180947 */ /* 0x000fea0000800000 */
[----:B------:R-:W-:Y:S01]  /*0f70*/  IMAD.MOV.U32 R18, RZ, RZ, R4 ;  /* 0x000000ffff127224 */ /* 0x000fe200078e0004 */
[----:B------:R-:W-:Y:S01]  /*0f80*/  MOV R10, 0xfb0 ;  /* 0x00000fb0000a7802 */ /* 0x000fe20000000f00 */
[----:B------:R-:W-:-:S07]  /*0f90*/  IMAD.MOV.U32 R19, RZ, RZ, R5 ;  /* 0x000000ffff137224 */ /* 0x000fce00078e0005 */
[----:B------:R-:W-:Y:S05]  /*0fa0*/  CALL.REL.NOINC `($__internal_0_$__cuda_sm20_div_rn_f64_full) ;  /* 0x0000000000147944 */ /* 0x000fea0003c00000 */
[----:B------:R-:W-:Y:S02]  /*0fb0*/  IMAD.MOV.U32 R2, RZ, RZ, R30 ;  /* 0x000000ffff027224 */ /* 0x000fe400078e001e */
[----:B------:R-:W-:-:S07]  /*0fc0*/  IMAD.MOV.U32 R3, RZ, RZ, R31 ;  /* 0x000000ffff037224 */ /* 0x000fce00078e001f */
.L_x_14:
[----:B------:R-:W-:Y:S05]  /*0fd0*/  BSYNC.RECONVERGENT B0 ;  /* 0x0000000000007941 */ /* 0x000fea0003800200 */
.L_x_13:
[----:B------:R-:W-:Y:S01]  /*0fe0*/  STG.E.64 desc[UR6][R6.64], R2 ;  /* 0x0000000206007986 */ /* 0x000fe2000c101b06 */
[----:B------:R-:W-:Y:S05]  /*0ff0*/  EXIT ;  /* 0x000000000000794d */ /* 0x000fea0003800000 */
        .weak           $__internal_0_$__cuda_sm20_div_rn_f64_full
        .type           $__internal_0_$__cuda_sm20_div_rn_f64_full,@function
        .size           $__internal_0_$__cuda_sm20_div_rn_f64_full,($_Z10dft_kerneliPdS_S_S_i$__internal_trig_reduction_slowpathd - $__internal_0_$__cuda_sm20_div_rn_f64_full)
$__internal_0_$__cuda_sm20_div_rn_f64_full:
[C---:B------:R-:W-:Y:S01]  /*1000*/  FSETP.GEU.AND P0, PT, |R19|.reuse, 1.469367938527859385e-39, PT ;  /* 0x001000001300780b */ /* 0x040fe20003f0e200 */
[----:B------:R-:W-:Y:S01]  /*1010*/  IMAD.MOV.U32 R14, RZ, RZ, 0x1 ;  /* 0x00000001ff0e7424 */ /* 0x000fe200078e00ff */
[----:B------:R-:W-:Y:S01]  /*1020*/  LOP3.LUT R16, R19, 0x800fffff, RZ, 0xc0, !PT ;  /* 0x800fffff13107812 */ /* 0x000fe200078ec0ff */
[----:B------:R-:W-:Y:S01]  /*1030*/  BSSY.RECONVERGENT B1, `(.L_x_15) ;  /* 0x0000054000017945 */ /* 0x000fe20003800200 */
[C---:B------:R-:W-:Y:S02]  /*1040*/  FSETP.GEU.AND P2, PT, |R21|.reuse, 1.469367938527859385e-39, PT ;  /* 0x001000001500780b */ /* 0x040fe40003f4e200 */
[----:B------:R-:W-:Y:S01]  /*1050*/  LOP3.LUT R17, R16, 0x3ff00000, RZ, 0xfc, !PT ;  /* 0x3ff0000010117812 */ /* 0x000fe200078efcff */
[----:B------:R-:W-:Y:S01]  /*1060*/  IMAD.MOV.U32 R16, RZ, RZ, R18 ;  /* 0x000000ffff107224 */ /* 0x000fe200078e0012 */
[----:B------:R-:W-:Y:S02]  /*1070*/  LOP3.LUT R11, R21, 0x7ff00000, RZ, 0xc0, !PT ;  /* 0x7ff00000150b7812 */ /* 0x000fe400078ec0ff */
[----:B------:R-:W-:-:S03]  /*1080*/  LOP3.LUT R13, R19, 0x7ff00000, RZ, 0xc0, !PT ;  /* 0x7ff00000130d7812 */ /* 0x000fc600078ec0ff */
[----:B------:R-:W-:Y:S01]  /*1090*/  @!P0 DMUL R16, R18, 8.98846567431157953865e+307 ;  /* 0x7fe0000012108828 */ /* 0x000fe20000000000 */
[----:B------:R-:W-:-:S03]  /*10a0*/  ISETP.GE.U32.AND P1, PT, R11, R13, PT ;  /* 0x0000000d0b00720c */ /* 0x000fc60003f26070 */
[----:B------:R-:W-:Y:S01]  /*10b0*/  @!P2 LOP3.LUT R12, R19, 0x7ff00000, RZ, 0xc0, !PT ;  /* 0x7ff00000130ca812 */ /* 0x000fe200078ec0ff */
[----:B------:R-:W-:Y:S01]  /*10c0*/  @!P2 IMAD.MOV.U32 R30, RZ, RZ, RZ ;  /* 0x000000ffff1ea224 */ /* 0x000fe200078e00ff */
[----:B------:R-:W0:Y:S02]  /*10d0*/  MUFU.RCP64H R15, R17 ;  /* 0x00000011000f7308 */ /* 0x000e240000001800 */
[----:B------:R-:W-:Y:S01]  /*10e0*/  @!P2 ISETP.GE.U32.AND P3, PT, R11, R12, PT ;  /* 0x0000000c0b00a20c */ /* 0x000fe20003f66070 */
[----:B------:R-:W-:Y:S01]  /*10f0*/  IMAD.MOV.U32 R12, RZ, RZ, 0x1ca00000 ;  /* 0x1ca00000ff0c7424 */ /* 0x000fe200078e00ff */
[----:B------:R-:W-:-:S04]  /*1100*/  @!P0 LOP3.LUT R13, R17, 0x7ff00000, RZ, 0xc0, !PT ;  /* 0x7ff00000110d8812 */ /* 0x000fc800078ec0ff */
[----:B------:R-:W-:Y:S01]  /*1110*/  @!P2 SEL R25, R12, 0x63400000, !P3 ;  /* 0x634000000c19a807 */ /* 0x000fe20005800000 */
[----:B------:R-:W-:-:S03]  /*1120*/  VIADD R34, R13, 0xffffffff ;  /* 0xffffffff0d227836 */ /* 0x000fc60000000000 */
[----:B------:R-:W-:-:S04]  /*1130*/  @!P2 LOP3.LUT R25, R25, 0x80000000, R21, 0xf8, !PT ;  /* 0x800000001919a812 */ /* 0x000fc800078ef815 */
[----:B------:R-:W-:Y:S01]  /*1140*/  @!P2 LOP3.LUT R31, R25, 0x100000, RZ, 0xfc, !PT ;  /* 0x00100000191fa812 */ /* 0x000fe200078efcff */
[----:B0-----:R-:W-:Y:S01]  /*1150*/  DFMA R22, R14, -R16, 1 ;  /* 0x3ff000000e16742b */ /* 0x001fe20000000810 */
[----:B------:R-:W-:-:S07]  /*1160*/  IMAD.MOV.U32 R25, RZ, RZ, R11 ;  /* 0x000000ffff197224 */ /* 0x000fce00078e000b */
[----:B------:R-:W-:-:S08]  /*1170*/  DFMA R22, R22, R22, R22 ;  /* 0x000000161616722b */ /* 0x000fd00000000016 */
[----:B------:R-:W-:Y:S01]  /*1180*/  DFMA R22, R14, R22, R14 ;  /* 0x000000160e16722b */ /* 0x000fe2000000000e */
[----:B------:R-:W-:Y:S01]  /*1190*/  SEL R15, R12, 0x63400000, !P1 ;  /* 0x634000000c0f7807 */ /* 0x000fe20004800000 */
[----:B------:R-:W-:-:S03]  /*11a0*/  IMAD.MOV.U32 R14, RZ, RZ, R20 ;  /* 0x000000ffff0e7224 */ /* 0x000fc600078e0014 */
[----:B------:R-:W-:-:S03]  /*11b0*/  LOP3.LUT R15, R15, 0x800fffff, R21, 0xf8, !PT ;  /* 0x800fffff0f0f7812 */ /* 0x000fc600078ef815 */
[----:B------:R-:W-:-:S03]  /*11c0*/  DFMA R32, R22, -R16, 1 ;  /* 0x3ff000001620742b */ /* 0x000fc60000000810 */
[----:B------:R-:W-:-:S05]  /*11d0*/  @!P2 DFMA R14, R14, 2, -R30 ;  /* 0x400000000e0ea82b */ /* 0x000fca000000081e */
[----:B------:R-:W-:-:S05]  /*11e0*/  DFMA R32, R22, R32, R22 ;  /* 0x000000201620722b */ /* 0x000fca0000000016 */
[----:B------:R-:W-:-:S03]  /*11f0*/  @!P2 LOP3.LUT R25, R15, 0x7ff00000, RZ, 0xc0, !PT ;  /* 0x7ff000000f19a812 */ /* 0x000fc600078ec0ff */
[----:B------:R-:W-:Y:S02]  /*1200*/  DMUL R22, R32, R14 ;  /* 0x0000000e20167228 */ /* 0x000fe40000000000 */
[----:B------:R-:W-:-:S05]  /*1210*/  VIADD R30, R25, 0xffffffff ;  /* 0xffffffff191e7836 */ /* 0x000fca0000000000 */
[----:B------:R-:W-:Y:S01]  /*1220*/  ISETP.GT.U32.AND P0, PT, R30, 0x7feffffe, PT ;  /* 0x7feffffe1e00780c */ /* 0x000fe20003f04070 */
[----:B------:R-:W-:-:S03]  /*1230*/  DFMA R30, R22, -R16, R14 ;  /* 0x80000010161e722b */ /* 0x000fc6000000000e */
[----:B------:R-:W-:-:S05]  /*1240*/  ISETP.GT.U32.OR P0, PT, R34, 0x7feffffe, P0 ;  /* 0x7feffffe2200780c */ /* 0x000fca0000704470 */
[----:B------:R-:W-:-:S08]  /*1250*/  DFMA R30, R32, R30, R22 ;  /* 0x0000001e201e722b */ /* 0x000fd00000000016 */
[----:B------:R-:W-:Y:S05]  /*1260*/  @P0 BRA `(.L_x_16) ;  /* 0x00000000006c0947 */ /* 0x000fea0003800000 */
[----:B------:R-:W-:-:S04]  /*1270*/  LOP3.LUT R20, R19, 0x7ff00000, RZ, 0xc0, !PT ;  /* 0x7ff0000013147812 */ /* 0x000fc800078ec0ff */
[CC--:B------:R-:W-:Y:S02]  /*1280*/  VIADDMNMX R13, R11.reuse, -R20.reuse, 0xb9600000, !PT ;  /* 0xb96000000b0d7446 */ /* 0x0c0fe40007800914 */
[----:B------:R-:W-:Y:S02]  /*1290*/  ISETP.GE.U32.AND P0, PT, R11, R20, PT ;  /* 0x000000140b00720c */ /* 0x000fe40003f06070 */
[----:B------:R-:W-:Y:S02]  /*12a0*/  VIMNMX R11, PT, PT, R13, 0x46a00000, PT ;  /* 0x46a000000d0b7848 */ /* 0x000fe40003fe0100 */
[----:B------:R-:W-:-:S05]  /*12b0*/  SEL R12, R12, 0x63400000, !P0 ;  /* 0x634000000c0c7807 */ /* 0x000fca0004000000 */
[----:B------:R-:W-:Y:S02]  /*12c0*/  IMAD.IADD R11, R11, 0x1, -R12 ;  /* 0x000000010b0b7824 */ /* 0x000fe400078e0a0c */
[----:B------:R-:W-:Y:S02]  /*12d0*/  IMAD.MOV.U32 R12, RZ, RZ, RZ ;  /* 0x000000ffff0c7224 */ /* 0x000fe400078e00ff */
[----:B------:R-:W-:-:S06]  /*12e0*/  VIADD R13, R11, 0x7fe00000 ;  /* 0x7fe000000b0d7836 */ /* 0x000fcc0000000000 */
[----:B------:R-:W-:-:S10]  /*12f0*/  DMUL R22, R30, R12 ;  /* 0x0000000c1e167228 */ /* 0x000fd40000000000 */
[----:B------:R-:W-:-:S13]  /*1300*/  FSETP.GTU.AND P0, PT, |R23|, 1.469367938527859385e-39, PT ;  /* 0x001000001700780b */ /* 0x000fda0003f0c200 */
[----:B------:R-:W-:Y:S05]  /*1310*/  @P0 BRA `(.L_x_17) ;  /* 0x0000000000940947 */ /* 0x000fea0003800000 */
[----:B------:R-:W-:-:S06]  /*1320*/  DFMA R14, R30, -R16, R14 ;  /* 0x800000101e0e722b */ /* 0x000fcc000000000e */
[----:B------:R-:W-:-:S04]  /*1330*/  IMAD.MOV.U32 R14, RZ, RZ, RZ ;  /* 0x000000ffff0e7224 */ /* 0x000fc800078e00ff */
[C---:B------:R-:W-:Y:S02]  /*1340*/  FSETP.NEU.AND P0, PT, R15.reuse, RZ, PT ;  /* 0x000000ff0f00720b */ /* 0x040fe40003f0d000 */
[----:B------:R-:W-:-:S04]  /*1350*/  LOP3.LUT R19, R15, 0x80000000, R19, 0x48, !PT ;  /* 0x800000000f137812 */ /* 0x000fc800078e4813 */
[----:B------:R-:W-:-:S07]  /*1360*/  LOP3.LUT R15, R19, R13, RZ, 0xfc, !PT ;  /* 0x0000000d130f7212 */ /* 0x000fce00078efcff */
[----:B------:R-:W-:Y:S05]  /*1370*/  @!P0 BRA `(.L_x_17) ;  /* 0x00000000007c8947 */ /* 0x000fea0003800000 */
[----:B------:R-:W-:Y:S01]  /*1380*/  IMAD.MOV R13, RZ, RZ, -R11 ;  /* 0x000000ffff0d7224 */ /* 0x000fe200078e0a0b */
[----:B------:R-:W-:Y:S01]  /*1390*/  DMUL.RP R14, R30, R14 ;  /* 0x0000000e1e0e7228 */ /* 0x000fe20000008000 */
[----:B------:R-:W-:Y:S01]  /*13a0*/  IMAD.MOV.U32 R12, RZ, RZ, RZ ;  /* 0x000000ffff0c7224 */ /* 0x000fe200078e00ff */
[----:B------:R-:W-:-:S05]  /*13b0*/  IADD3 R11, PT, PT, -R11, -0x43300000, RZ ;  /* 0xbcd000000b0b7810 */ /* 0x000fca0007ffe1ff */
[----:B------:R-:W-:-:S03]  /*13c0*/  DFMA R12, R22, -R12, R30 ;  /* 0x8000000c160c722b */ /* 0x000fc6000000001e */
[----:B------:R-:W-:-:S07]  /*13d0*/  LOP3.LUT R19, R15, R19, RZ, 0x3c, !PT ;  /* 0x000000130f137212 */ /* 0x000fce00078e3cff */
[----:B------:R-:W-:-:S04]  /*13e0*/  FSETP.NEU.AND P0, PT, |R13|, R11, PT ;  /* 0x0000000b0d00720b */ /* 0x000fc80003f0d200 */
[----:B------:R-:W-:Y:S02]  /*13f0*/  FSEL R22, R14, R22, !P0 ;  /* 0x000000160e167208 */ /* 0x000fe40004000000 */
[----:B------:R-:W-:Y:S01]  /*1400*/  FSEL R23, R19, R23, !P0 ;  /* 0x0000001713177208 */ /* 0x000fe20004000000 */
[----:B------:R-:W-:Y:S06]  /*1410*/  BRA `(.L_x_17) ;  /* 0x0000000000547947 */ /* 0x000fec0003800000 */
.L_x_16:
[----:B------:R-:W-:-:S14]  /*1420*/  DSETP.NAN.AND P0, PT, R20, R20, PT ;  /* 0x000000141400722a */ /* 0x000fdc0003f08000 */
[----:B------:R-:W-:Y:S05]  /*1430*/  @P0 BRA `(.L_x_18) ;  /* 0x0000000000440947 */ /* 0x000fea0003800000 */
[----:B------:R-:W-:-:S14]  /*1440*/  DSETP.NAN.AND P0, PT, R18, R18, PT ;  /* 0x000000121200722a */ /* 0x000fdc0003f08000 */
[----:B------:R-:W-:Y:S05]  /*1450*/  @P0 BRA `(.L_x_19) ;  /* 0x0000000000300947 */ /* 0x000fea0003800000 */
[----:B------:R-:W-:Y:S01]  /*1460*/  ISETP.NE.AND P0, PT, R25, R13, PT ;  /* 0x0000000d1900720c */ /* 0x000fe20003f05270 */
[----:B------:R-:W-:Y:S02]  /*1470*/  IMAD.MOV.U32 R22, RZ, RZ, 0x0 ;  /* 0x00000000ff167424 */ /* 0x000fe400078e00ff */
[----:B------:R-:W-:-:S10]  /*1480*/  IMAD.MOV.U32 R23, RZ, RZ, -0x80000 ;  /* 0xfff80000ff177424 */ /* 0x000fd400078e00ff */
[----:B------:R-:W-:Y:S05]  /*1490*/  @!P0 BRA `(.L_x_17) ;  /* 0x0000000000348947 */ /* 0x000fea0003800000 */
[----:B------:R-:W-:Y:S02]  /*14a0*/  ISETP.NE.AND P0, PT, R25, 0x7ff00000, PT ;  /* 0x7ff000001900780c */ /* 0x000fe40003f05270 */
[----:B------:R-:W-:Y:S02]  /*14b0*/  LOP3.LUT R23, R21, 0x80000000, R19, 0x48, !PT ;  /* 0x8000000015177812 */ /* 0x000fe400078e4813 */
[----:B------:R-:W-:-:S13]  /*14c0*/  ISETP.EQ.OR P0, PT, R13, RZ, !P0 ;  /* 0x000000ff0d00720c */ /* 0x000fda0004702670 */
[----:B------:R-:W-:Y:S01]  /*14d0*/  @P0 LOP3.LUT R11, R23, 0x7ff00000, RZ, 0xfc, !PT ;  /* 0x7ff00000170b0812 */ /* 0x000fe200078efcff */
[----:B------:R-:W-:Y:S02]  /*14e0*/  @!P0 IMAD.MOV.U32 R22, RZ, RZ, RZ ;  /* 0x000000ffff168224 */ /* 0x000fe400078e00ff */
[----:B------:R-:W-:Y:S02]  /*14f0*/  @P0 IMAD.MOV.U32 R22, RZ, RZ, RZ ;  /* 0x000000ffff160224 */ /* 0x000fe400078e00ff */
[----:B------:R-:W-:Y:S01]  /*1500*/  @P0 IMAD.MOV.U32 R23, RZ, RZ, R11 ;  /* 0x000000ffff170224 */ /* 0x000fe200078e000b */
[----:B------:R-:W-:Y:S06]  /*1510*/  BRA `(.L_x_17) ;  /* 0x0000000000147947 */ /* 0x000fec0003800000 */
.L_x_19:
[----:B------:R-:W-:Y:S01]  /*1520*/  LOP3.LUT R23, R19, 0x80000, RZ, 0xfc, !PT ;  /* 0x0008000013177812 */ /* 0x000fe200078efcff */
[----:B------:R-:W-:Y:S01]  /*1530*/  IMAD.MOV.U32 R22, RZ, RZ, R18 ;  /* 0x000000ffff167224 */ /* 0x000fe200078e0012 */
[----:B------:R-:W-:Y:S06]  /*1540*/  BRA `(.L_x_17) ;  /* 0x0000000000087947 */ /* 0x000fec0003800000 */
.L_x_18:
[----:B------:R-:W-:Y:S01]  /*1550*/  LOP3.LUT R23, R21, 0x80000, RZ, 0xfc, !PT ;  /* 0x0008000015177812 */ /* 0x000fe200078efcff */
[----:B------:R-:W-:-:S07]  /*1560*/  IMAD.MOV.U32 R22, RZ, RZ, R20 ;  /* 0x000000ffff167224 */ /* 0x000fce00078e0014 */
.L_x_17:
[----:B------:R-:W-:Y:S05]  /*1570*/  BSYNC.RECONVERGENT B1 ;  /* 0x0000000000017941 */ /* 0x000fea0003800200 */
.L_x_15:
[----:B------:R-:W-:Y:S02]  /*1580*/  IMAD.MOV.U32 R11, RZ, RZ, 0x0 ;  /* 0x00000000ff0b7424 */ /* 0x000fe400078e00ff */
[----:B------:R-:W-:Y:S02]  /*1590*/  IMAD.MOV.U32 R30, RZ, RZ, R22 ;  /* 0x000000ffff1e7224 */ /* 0x000fe400078e0016 */
[----:B------:R-:W-:Y:S01]  /*15a0*/  IMAD.MOV.U32 R31, RZ, RZ, R23 ;  /* 0x000000ffff1f7224 */ /* 0x000fe200078e0017 */
[----:B------:R-:W-:Y:S06]  /*15b0*/  RET.REL.NODEC R10 `(_Z10dft_kerneliPdS_S_S_i) ;  /* 0xffffffe80a907950 */ /* 0x000fec0003c3ffff */
        .type           $_Z10dft_kerneliPdS_S_S_i$__internal_trig_reduction_slowpathd,@function
        .size           $_Z10dft_kerneliPdS_S_S_i$__internal_trig_reduction_slowpathd,(.L_x_29 - $_Z10dft_kerneliPdS_S_S_i$__internal_trig_reduction_slowpathd)
$_Z10dft_kerneliPdS_S_S_i$__internal_trig_reduction_slowpathd:
[----:B------:R-:W-:Y:S01]  /*15c0*/  SHF.R.U32.HI R14, RZ, 0x14, R13 ;  /* 0x00000014ff0e7819 */ /* 0x000fe2000001160d */
[----:B------:R-:W-:-:S03]  /*15d0*/  IMAD.MOV.U32 R15, RZ, RZ, RZ ;  /* 0x000000ffff0f7224 */ /* 0x000fc600078e00ff */
[----:B------:R-:W-:-:S04]  /*15e0*/  LOP3.LUT R16, R14, 0x7ff, RZ, 0xc0, !PT ;  /* 0x000007ff0e107812 */ /* 0x000fc800078ec0ff */
[----:B------:R-:W-:-:S13]  /*15f0*/  ISETP.NE.AND P0, PT, R16, 0x7ff, PT ;  /* 0x000007ff1000780c */ /* 0x000fda0003f05270 */
[----:B------:R-:W-:Y:S05]  /*1600*/  @!P0 BRA `(.L_x_20) ;  /* 0x0000000800488947 */ /* 0x000fea0003800000 */
[----:B------:R-:W-:Y:S01]  /*1610*/  VIADD R16, R16, 0xfffffc00 ;  /* 0xfffffc0010107836 */ /* 0x000fe20000000000 */
[----:B------:R-:W-:Y:S01]  /*1620*/  BSSY.RECONVERGENT B2, `(.L_x_21) ;  /* 0x000002f000027945 */ /* 0x000fe20003800200 */
[----:B------:R-:W-:-:S03]  /*1630*/  CS2R R18, SRZ ;  /* 0x0000000000127805 */ /* 0x000fc6000001ff00 */
[----:B------:R-:W-:Y:S02]  /*1640*/  SHF.R.U32.HI R15, RZ, 0x6, R16 ;  /* 0x00000006ff0f7819 */ /* 0x000fe40000011610 */
[----:B------:R-:W-:Y:S02]  /*1650*/  ISETP.GE.U32.AND P0, PT, R16, 0x80, PT ;  /* 0x000000801000780c */ /* 0x000fe40003f06070 */
[C---:B------:R-:W-:Y:S02]  /*1660*/  IADD3 R22, PT, PT, -R15.reuse, 0x13, RZ ;  /* 0x000000130f167810 */ /* 0x040fe40007ffe1ff */
[----:B------:R-:W-:Y:S02]  /*1670*/  IADD3 R33, PT, PT, -R15, 0xf, RZ ;  /* 0x0000000f0f217810 */ /* 0x000fe40007ffe1ff */
[----:B------:R-:W-:-:S04]  /*1680*/  SEL R22, R22, 0x12, P0 ;  /* 0x0000001216167807 */ /* 0x000fc80000000000 */
[----:B------:R-:W-:-:S13]  /*1690*/  ISETP.GE.AND P0, PT, R33, R22, PT ;  /* 0x000000162100720c */ /* 0x000fda0003f06270 */
[----:B------:R-:W-:Y:S05]  /*16a0*/  @P0 BRA `(.L_x_22) ;  /* 0x0000000000980947 */ /* 0x000fea0003800000 */
[----:B------:R-:W0:Y:S01]  /*16b0*/  LDC.64 R16, c[0x0][0x358] ;  /* 0x0000d600ff107b82 */ /* 0x000e220000000a00 */
[C---:B------:R-:W-:Y:S01]  /*16c0*/  SHF.L.U64.HI R23, R32.reuse, 0xb, R13 ;  /* 0x0000000b20177819 */ /* 0x040fe2000001020d */
[----:B------:R-:W-:Y:S01]  /*16d0*/  BSSY.RECONVERGENT B3, `(.L_x_23) ;  /* 0x0000022000037945 */ /* 0x000fe20003800200 */
[----:B------:R-:W-:Y:S01]  /*16e0*/  IMAD.SHL.U32 R25, R32, 0x800, RZ ;  /* 0x0000080020197824 */ /* 0x000fe200078e00ff */
[----:B------:R-:W-:Y:S01]  /*16f0*/  IADD3 R34, PT, PT, RZ, -R15, -R22 ;  /* 0x8000000fff227210 */ /* 0x000fe20007ffe816 */
[----:B------:R-:W-:Y:S01]  /*1700*/  IMAD.MOV.U32 R32, RZ, RZ, RZ ;  /* 0x000000ffff207224 */ /* 0x000fe200078e00ff */
[----:B------:R-:W-:Y:S02]  /*1710*/  LOP3.LUT R23, R23, 0x80000000, RZ, 0xfc, !PT ;  /* 0x8000000017177812 */ /* 0x000fe400078efcff */
[----:B------:R-:W-:-:S07]  /*1720*/  CS2R R18, SRZ ;  /* 0x0000000000127805 */ /* 0x000fce000001ff00 */
.L_x_24:
[----:B------:R-:W1:Y:S01]  /*1730*/  LDC.64 R36, c[0x4][RZ] ;  /* 0x01000000ff247b82 */ /* 0x000e620000000a00 */
[----:B0-----:R-:W-:Y:S02]  /*1740*/  R2UR UR8, R16 ;  /* 0x00000000100872ca */ /* 0x001fe400000e0000 */
[----:B------:R-:W-:Y:S01]  /*1750*/  R2UR UR9, R17 ;  /* 0x00000000110972ca */ /* 0x000fe200000e0000 */
[----:B-1----:R-:W-:-:S12]  /*1760*/  IMAD.WIDE R36, R33, 0x8, R36 ;  /* 0x0000000821247825 */ /* 0x002fd800078e0224 */
[----:B------:R-:W2:Y:S01]  /*1770*/  LDG.E.64.CONSTANT R36, desc[UR8][R36.64] ;  /* 0x0000000824247981 */ /* 0x000ea2000c1e9b00 */
[----:B------:R-:W-:Y:S02]  /*1780*/  VIADD R34, R34, 0x1 ;  /* 0x0000000122227836 */ /* 0x000fe40000000000 */
[----:B------:R-:W-:Y:S02]  /*1790*/  VIADD R33, R33, 0x1 ;  /* 0x0000000121217836 */ /* 0x000fe40000000000 */
[----:B--2---:R-:W-:-:S04]  /*17a0*/  IMAD.WIDE.U32 R18, P3, R36, R25, R18 ;  /* 0x0000001924127225 */ /* 0x004fc80007860012 */
[----:B------:R-:W-:Y:S02]  /*17b0*/  IMAD R35, R36, R23, RZ ;  /* 0x0000001724237224 */ /* 0x000fe400078e02ff */
[----:B------:R-:W-:Y:S02]  /*17c0*/  IMAD.MOV.U32 R38, RZ, RZ, R18 ;  /* 0x000000ffff267224 */ /* 0x000fe400078e0012 */
[C---:B------:R-:W-:Y:S01]  /*17d0*/  IMAD R18, R32.reuse, 0x8, R1 ;  /* 0x0000000820127824 */ /* 0x040fe200078e0201 */
[----:B------:R-:W-:Y:S01]  /*17e0*/  IADD3 R19, P0, PT, R35, R19, RZ ;  /* 0x0000001323137210 */ /* 0x000fe20007f1e0ff */
[----:B------:R-:W-:Y:S02]  /*17f0*/  IMAD R35, R37, R25, RZ ;  /* 0x0000001925237224 */ /* 0x000fe400078e02ff */
[----:B------:R-:W-:-:S03]  /*1800*/  VIADD R32, R32, 0x1 ;  /* 0x0000000120207836 */ /* 0x000fc60000000000 */
[----:B------:R-:W-:Y:S01]  /*1810*/  IADD3 R39, P1, PT, R35, R19, RZ ;  /* 0x0000001323277210 */ /* 0x000fe20007f3e0ff */
[----:B------:R-:W-:-:S04]  /*1820*/  IMAD.HI.U32 R19, R36, R23, RZ ;  /* 0x0000001724137227 */ /* 0x000fc800078e00ff */
[----:B------:R-:W-:Y:S01]  /*1830*/  IMAD.X R36, RZ, RZ, R19, P3 ;  /* 0x000000ffff247224 */ /* 0x000fe200018e0613 */
[----:B------:R0:W-:Y:S01]  /*1840*/  STL.64 [R18], R38 ;  /* 0x0000002612007387 */ /* 0x0001e20000100a00 */
[----:B------:R-:W-:-:S05]  /*1850*/  IMAD.HI.U32 R19, R37, R25, RZ ;  /* 0x0000001925137227 */ /* 0x000fca00078e00ff */
[----:B------:R-:W-:Y:S01]  /*1860*/  IADD3.X R36, P0, PT, R19, R36, RZ, P0, !PT ;  /* 0x0000002413247210 */ /* 0x000fe2000071e4ff */
[CC--:B------:R-:W-:Y:S02]  /*1870*/  IMAD R19, R37.reuse, R23.reuse, RZ ;  /* 0x0000001725137224 */ /* 0x0c0fe400078e02ff */
[----:B------:R-:W-:-:S03]  /*1880*/  IMAD.HI.U32 R37, R37, R23, RZ ;  /* 0x0000001725257227 */ /* 0x000fc600078e00ff */
[----:B------:R-:W-:Y:S01]  /*1890*/  IADD3.X R36, P1, PT, R19, R36, RZ, P1, !PT ;  /* 0x0000002413247210 */ /* 0x000fe20000f3e4ff */
[----:B------:R-:W-:Y:S01]  /*18a0*/  IMAD.X R19, RZ, RZ, R37, P0 ;  /* 0x000000ffff137224 */ /* 0x000fe200000e0625 */
[----:B------:R-:W-:-:S03]  /*18b0*/  ISETP.NE.AND P0, PT, R34, -0xf, PT ;  /* 0xfffffff12200780c */ /* 0x000fc60003f05270 */
[----:B------:R-:W-:Y:S02]  /*18c0*/  IMAD.X R19, RZ, RZ, R19, P1 ;  /* 0x000000ffff137224 */ /* 0x000fe400008e0613 */
[----:B0-----:R-:W-:-:S08]  /*18d0*/  IMAD.MOV.U32 R18, RZ, RZ, R36 ;  /* 0x000000ffff127224 */ /* 0x001fd000078e0024 */
[----:B------:R-:W-:Y:S05]  /*18e0*/  @P0 BRA `(.L_x_24) ;  /* 0xfffffffc00900947 */ /* 0x000fea000383ffff */
[----:B------:R-:W-:Y:S05]  /*18f0*/  BSYNC.RECONVERGENT B3 ;  /* 0x0000000000037941 */ /* 0x000fea0003800200 */
.L_x_23:
[----:B------:R-:W-:-:S07]  /*1900*/  IMAD.MOV.U32 R33, RZ, RZ, R22 ;  /* 0x000000ffff217224 */ /* 0x000fce00078e0016 */
.L_x_22:
[----:B------:R-:W-:Y:S05]  /*1910*/  BSYNC.RECONVERGENT B2 ;  /* 0x0000000000027941 */ /* 0x000fea0003800200 */
.L_x_21:
[----:B------:R-:W-:Y:S01]  /*1920*/  LOP3.LUT P0, R35, R14, 0x3f, RZ, 0xc0, !PT ;  /* 0x0000003f0e237812 */ /* 0x000fe2000780c0ff */
[----:B------:R-:W-:-:S04]  /*1930*/  IMAD.IADD R14, R15, 0x1, R33 ;  /* 0x000000010f0e7824 */ /* 0x000fc800078e0221 */
[----:B------:R-:W-:-:S05]  /*1940*/  IMAD.U32 R37, R14, 0x8, R1 ;  /* 0x000000080e257824 */ /* 0x000fca00078e0001 */
[----:B------:R0:W-:Y:S04]  /*1950*/  STL.64 [R37+-0x78], R18 ;  /* 0xffff881225007387 */ /* 0x0001e80000100a00 */
[----:B------:R-:W2:Y:S04]  /*1960*/  @P0 LDL.64 R22, [R1+0x8] ;  /* 0x0000080001160983 */ /* 0x000ea80000100a00 */
[----:B------:R-:W3:Y:S04]  /*1970*/  LDL.64 R16, [R1+0x10] ;  /* 0x0000100001107983 */ /* 0x000ee80000100a00 */
[----:B------:R-:W4:Y:S01]  /*1980*/  LDL.64 R14, [R1+0x18] ;  /* 0x00001800010e7983 */ /* 0x000f220000100a00 */
[----:B------:R-:W-:Y:S01]  /*1990*/  BSSY.RECONVERGENT B2, `(.L_x_25) ;  /* 0x0000035000027945 */ /* 0x000fe20003800200 */
[----:B--2---:R-:W-:-:S02]  /*19a0*/  @P0 SHF.R.U64 R25, R22, 0x1, R23 ;  /* 0x0000000116190819 */ /* 0x004fc40000001217 */
[----:B------:R-:W-:Y:S02]  /*19b0*/  @P0 SHF.R.U32.HI R33, RZ, 0x1, R23 ;  /* 0x00000001ff210819 */ /* 0x000fe40000011617 */
[----:B------:R-:W-:Y:S02]  /*19c0*/  @P0 LOP3.LUT R22, R35, 0x3f, RZ, 0x3c, !PT ;  /* 0x0000003f23160812 */ /* 0x000fe400078e3cff */
[C---:B---3--:R-:W-:Y:S02]  /*19d0*/  @P0 SHF.L.U32 R32, R16.reuse, R35, RZ ;  /* 0x0000002310200219 */ /* 0x048fe400000006ff */
[----:B------:R-:W-:Y:S02]  /*19e0*/  @P0 SHF.R.U64 R25, R25, R22, R33 ;  /* 0x0000001619190219 */ /* 0x000fe40000001221 */
[--C-:B------:R-:W-:Y:S02]  /*19f0*/  @P0 SHF.R.U32.HI R23, RZ, 0x1, R17.reuse ;  /* 0x00000001ff170819 */ /* 0x100fe40000011611 */
[----:B------:R-:W-:-:S02]  /*1a00*/  @P0 SHF.R.U64 R34, R16, 0x1, R17 ;  /* 0x0000000110220819 */ /* 0x000fc40000001211 */
[----:B0-----:R-:W-:Y:S02]  /*1a10*/  @P0 SHF.L.U64.HI R19, R16, R35, R17 ;  /* 0x0000002310130219 */ /* 0x001fe40000010211 */
[-C--:B------:R-:W-:Y:S02]  /*1a20*/  @P0 SHF.R.U32.HI R18, RZ, R22.reuse, R33 ;  /* 0x00000016ff120219 */ /* 0x080fe40000011621 */
[----:B------:R-:W-:Y:S02]  /*1a30*/  @P0 LOP3.LUT R16, R32, R25, RZ, 0xfc, !PT ;  /* 0x0000001920100212 */ /* 0x000fe400078efcff */
[-C--:B----4-:R-:W-:Y:S02]  /*1a40*/  @P0 SHF.L.U32 R25, R14, R35.reuse, RZ ;  /* 0x000000230e190219 */ /* 0x090fe400000006ff */
[----:B------:R-:W-:Y:S02]  /*1a50*/  @P0 SHF.R.U64 R34, R34, R22, R23 ;  /* 0x0000001622220219 */ /* 0x000fe40000001217 */
[----:B------:R-:W-:Y:S01]  /*1a60*/  @P0 LOP3.LUT R17, R19, R18, RZ, 0xfc, !PT ;  /* 0x0000001213110212 */ /* 0x000fe200078efcff */
[----:B------:R-:W-:Y:S01]  /*1a70*/  IMAD.SHL.U32 R18, R16, 0x4, RZ ;  /* 0x0000000410127824 */ /* 0x000fe200078e00ff */
[----:B------:R-:W-:-:S02]  /*1a80*/  @P0 SHF.L.U64.HI R35, R14, R35, R15 ;  /* 0x000000230e230219 */ /* 0x000fc4000001020f */
[----:B------:R-:W-:Y:S02]  /*1a90*/  @P0 LOP3.LUT R14, R25, R34, RZ, 0xfc, !PT ;  /* 0x00000022190e0212 */ /* 0x000fe400078efcff */
[----:B------:R-:W-:Y:S02]  /*1aa0*/  @P0 SHF.R.U32.HI R22, RZ, R22, R23 ;  /* 0x00000016ff160219 */ /* 0x000fe40000011617 */
[----:B------:R-:W-:Y:S02]  /*1ab0*/  SHF.L.U64.HI R16, R16, 0x2, R17 ;  /* 0x0000000210107819 */ /* 0x000fe40000010211 */
[----:B------:R-:W-:Y:S02]  /*1ac0*/  SHF.L.W.U32.HI R32, R17, 0x2, R14 ;  /* 0x0000000211207819 */ /* 0x000fe40000010e0e */
[----:B------:R-:W-:Y:S02]  /*1ad0*/  @P0 LOP3.LUT R15, R35, R22, RZ, 0xfc, !PT ;  /* 0x00000016230f0212 */ /* 0x000fe400078efcff */
[----:B------:R-:W-:-:S02]  /*1ae0*/  IADD3 RZ, P0, PT, RZ, -R18, RZ ;  /* 0x80000012ffff7210 */ /* 0x000fc40007f1e0ff */
[----:B------:R-:W-:Y:S02]  /*1af0*/  LOP3.LUT R17, RZ, R16, RZ, 0x33, !PT ;  /* 0x00000010ff117212 */ /* 0x000fe400078e33ff */
[----:B------:R-:W-:Y:S02]  /*1b00*/  SHF.L.W.U32.HI R14, R14, 0x2, R15 ;  /* 0x000000020e0e7819 */ /* 0x000fe40000010e0f */
[----:B------:R-:W-:Y:S02]  /*1b10*/  LOP3.LUT R19, RZ, R32, RZ, 0x33, !PT ;  /* 0x00000020ff137212 */ /* 0x000fe400078e33ff */
[----:B------:R-:W-:Y:S02]  /*1b20*/  IADD3.X R17, P0, PT, RZ, R17, RZ, P0, !PT ;  /* 0x00000011ff117210 */ /* 0x000fe4000071e4ff */
[----:B------:R-:W-:Y:S02]  /*1b30*/  LOP3.LUT R22, RZ, R14, RZ, 0x33, !PT ;  /* 0x0000000eff167212 */ /* 0x000fe400078e33ff */
[----:B------:R-:W-:-:S02]  /*1b40*/  IADD3.X R19, P1, PT, RZ, R19, RZ, P0, !PT ;  /* 0x00000013ff137210 */ /* 0x000fc4000073e4ff */
[----:B------:R-:W-:-:S03]  /*1b50*/  ISETP.GT.U32.AND P3, PT, R32, -0x1, PT ;  /* 0xffffffff2000780c */ /* 0x000fc60003f64070 */
[----:B------:R-:W-:Y:S01]  /*1b60*/  IMAD.X R23, RZ, RZ, R22, P1 ;  /* 0x000000ffff177224 */ /* 0x000fe200008e0616 */
[----:B------:R-:W-:-:S04]  /*1b70*/  ISETP.GT.AND.EX P0, PT, R14, -0x1, PT, P3 ;  /* 0xffffffff0e00780c */ /* 0x000fc80003f04330 */
[----:B------:R-:W-:Y:S02]  /*1b80*/  SEL R23, R14, R23, P0 ;  /* 0x000000170e177207 */ /* 0x000fe40000000000 */
[----:B------:R-:W-:Y:S02]  /*1b90*/  SEL R32, R32, R19, P0 ;  /* 0x0000001320207207 */ /* 0x000fe40000000000 */
[----:B------:R-:W-:-:S04]  /*1ba0*/  ISETP.NE.U32.AND P1, PT, R23, RZ, PT ;  /* 0x000000ff1700720c */ /* 0x000fc80003f25070 */
[----:B------:R-:W-:Y:S01]  /*1bb0*/  SEL R19, R32, R23, !P1 ;  /* 0x0000001720137207 */ /* 0x000fe20004800000 */
[----:B------:R-:W-:-:S05]  /*1bc0*/  @!P0 IMAD.MOV R18, RZ, RZ, -R18 ;  /* 0x000000ffff128224 */ /* 0x000fca00078e0a12 */
[----:B------:R-:W0:Y:S02]  /*1bd0*/  FLO.U32 R19, R19 ;  /* 0x0000001300137300 */ /* 0x000e2400000e0000 */
[C---:B0-----:R-:W-:Y:S02]  /*1be0*/  IADD3 R25, PT, PT, -R19.reuse, 0x1f, RZ ;  /* 0x0000001f13197810 */ /* 0x041fe40007ffe1ff */
[----:B------:R-:W-:-:S03]  /*1bf0*/  IADD3 R22, PT, PT, -R19, 0x3f, RZ ;  /* 0x0000003f13167810 */ /* 0x000fc60007ffe1ff */
[----:B------:R-:W-:Y:S01]  /*1c00*/  @P1 IMAD.MOV R22, RZ, RZ, R25 ;  /* 0x000000ffff161224 */ /* 0x000fe200078e0219 */
[----:B------:R-:W-:-:S04]  /*1c10*/  SEL R25, R16, R17, P0 ;  /* 0x0000001110197207 */ /* 0x000fc80000000000 */
[----:B------:R-:W-:-:S13]  /*1c20*/  ISETP.NE.AND P1, PT, R22, RZ, PT ;  /* 0x000000ff1600720c */ /* 0x000fda0003f25270 */
[----:B------:R-:W-:Y:S05]  /*1c30*/  @!P1 BRA `(.L_x_26) ;  /* 0x0000000000289947 */ /* 0x000fea0003800000 */
[----:B------:R-:W-:Y:S02]  /*1c40*/  LOP3.LUT R17, R22, 0x3f, RZ, 0xc0, !PT ;  /* 0x0000003f16117812 */ /* 0x000fe400078ec0ff */
[--C-:B------:R-:W-:Y:S02]  /*1c50*/  SHF.R.U64 R19, R18, 0x1, R25.reuse ;  /* 0x0000000112137819 */ /* 0x100fe40000001219 */
[----:B------:R-:W-:Y:S02]  /*1c60*/  SHF.R.U32.HI R25, RZ, 0x1, R25 ;  /* 0x00000001ff197819 */ /* 0x000fe40000011619 */
[----:B------:R-:W-:Y:S02]  /*1c70*/  LOP3.LUT R16, R22, 0x3f, RZ, 0xc, !PT ;  /* 0x0000003f16107812 */ /* 0x000fe400078e0cff */
[CC--:B------:R-:W-:Y:S02]  /*1c80*/  SHF.L.U64.HI R23, R32.reuse, R17.reuse, R23 ;  /* 0x0000001120177219 */ /* 0x0c0fe40000010217 */
[----:B------:R-:W-:-:S02]  /*1c90*/  SHF.L.U32 R17, R32, R17, RZ ;  /* 0x0000001120117219 */ /* 0x000fc400000006ff */
[-CC-:B------:R-:W-:Y:S02]  /*1ca0*/  SHF.R.U64 R32, R19, R16.reuse, R25.reuse ;  /* 0x0000001013207219 */ /* 0x180fe40000001219 */
[----:B------:R-:W-:Y:S02]  /*1cb0*/  SHF.R.U32.HI R16, RZ, R16, R25 ;  /* 0x00000010ff107219 */ /* 0x000fe40000011619 */
[----:B------:R-:W-:Y:S02]  /*1cc0*/  LOP3.LUT R32, R17, R32, RZ, 0xfc, !PT ;  /* 0x0000002011207212 */ /* 0x000fe400078efcff */
[----:B------:R-:W-:-:S07]  /*1cd0*/  LOP3.LUT R23, R23, R16, RZ, 0xfc, !PT ;  /* 0x0000001017177212 */ /* 0x000fce00078efcff */
.L_x_26:
[----:B------:R-:W-:Y:S05]  /*1ce0*/  BSYNC.RECONVERGENT B2 ;  /* 0x0000000000027941 */ /* 0x000fea0003800200 */
.L_x_25:
[----:B------:R-:W-:Y:S01]  /*1cf0*/  IMAD.WIDE.U32 R18, R32, 0x2168c235, RZ ;  /* 0x2168c23520127825 */ /* 0x000fe200078e00ff */
[----:B------:R-:W-:-:S03]  /*1d00*/  SHF.R.U32.HI R15, RZ, 0x1e, R15 ;  /* 0x0000001eff0f7819 */ /* 0x000fc6000001160f */
[----:B------:R-:W-:Y:S01]  /*1d10*/  IMAD.MOV.U32 R16, RZ, RZ, R19 ;  /* 0x000000ffff107224 */ /* 0x000fe200078e0013 */
[----:B------:R-:W-:Y:S01]  /*1d20*/  IADD3 RZ, P1, PT, R18, R18, RZ ;  /* 0x0000001212ff7210 */ /* 0x000fe20007f3e0ff */
[----:B------:R-:W-:Y:S01]  /*1d30*/  IMAD.MOV.U32 R17, RZ, RZ, RZ ;  /* 0x000000ffff117224 */ /* 0x000fe200078e00ff */
[----:B------:R-:W-:Y:S01]  /*1d40*/  LEA.HI R15, R14, R15, RZ, 0x1 ;  /* 0x0000000f0e0f7211 */ /* 0x000fe200078f08ff */
[----:B------:R-:W-:-:S04]  /*1d50*/  IMAD.HI.U32 R19, R23, -0x36f0255e, RZ ;  /* 0xc90fdaa217137827 */ /* 0x000fc800078e00ff */
[----:B------:R-:W-:-:S04]  /*1d60*/  IMAD.WIDE.U32 R16, R32, -0x36f0255e, R16 ;  /* 0xc90fdaa220107825 */ /* 0x000fc800078e0010 */
[----:B------:R-:W-:-:S04]  /*1d70*/  IMAD.WIDE.U32 R16, P3, R23, 0x2168c235, R16 ;  /* 0x2168c23517107825 */ /* 0x000fc80007860010 */
[----:B------:R-:W-:Y:S01]  /*1d80*/  IMAD R23, R23, -0x36f0255e, RZ ;  /* 0xc90fdaa217177824 */ /* 0x000fe200078e02ff */
[----:B------:R-:W-:Y:S01]  /*1d90*/  IADD3.X RZ, P1, PT, R16, R16, RZ, P1, !PT ;  /* 0x0000001010ff7210 */ /* 0x000fe20000f3e4ff */
[----:B------:R-:W-:-:S03]  /*1da0*/  IMAD.X R18, RZ, RZ, R19, P3 ;  /* 0x000000ffff127224 */ /* 0x000fc600018e0613 */
[----:B------:R-:W-:-:S04]  /*1db0*/  IADD3 R17, P3, PT, R23, R17, RZ ;  /* 0x0000001117117210 */ /* 0x000fc80007f7e0ff */
[C---:B------:R-:W-:Y:S01]  /*1dc0*/  ISETP.GT.U32.AND P4, PT, R17.reuse, RZ, PT ;  /* 0x000000ff1100720c */ /* 0x040fe20003f84070 */
[----:B------:R-:W-:Y:S01]  /*1dd0*/  IMAD.X R18, RZ, RZ, R18, P3 ;  /* 0x000000ffff127224 */ /* 0x000fe200018e0612 */
[----:B------:R-:W-:-:S04]  /*1de0*/  IADD3.X R16, P3, PT, R17, R17, RZ, P1, !PT ;  /* 0x0000001111107210 */ /* 0x000fc80000f7e4ff */
[C---:B------:R-:W-:Y:S01]  /*1df0*/  ISETP.GT.AND.EX P1, PT, R18.reuse, RZ, PT, P4 ;  /* 0x000000ff1200720c */ /* 0x040fe20003f24340 */
[----:B------:R-:W-:-:S03]  /*1e00*/  IMAD.X R19, R18, 0x1, R18, P3 ;  /* 0x0000000112137824 */ /* 0x000fc600018e0612 */
[----:B------:R-:W-:Y:S02]  /*1e10*/  SEL R16, R16, R17, P1 ;  /* 0x0000001110107207 */ /* 0x000fe40000800000 */
[----:B------:R-:W-:Y:S02]  /*1e20*/  SEL R17, R19, R18, P1 ;  /* 0x0000001213117207 */ /* 0x000fe40000800000 */
[----:B------:R-:W-:Y:S02]  /*1e30*/  IADD3 R32, P3, PT, R16, 0x1, RZ ;  /* 0x0000000110207810 */ /* 0x000fe40007f7e0ff */
[----:B------:R-:W-:Y:S02]  /*1e40*/  SEL R19, RZ, 0xffffffff, !P1 ;  /* 0xffffffffff137807 */ /* 0x000fe40004800000 */
[----:B------:R-:W-:Y:S01]  /*1e50*/  LOP3.LUT P1, R13, R13, 0x80000000, RZ, 0xc0, !PT ;  /* 0x800000000d0d7812 */ /* 0x000fe2000782c0ff */
[----:B------:R-:W-:Y:S02]  /*1e60*/  IMAD.X R17, RZ, RZ, R17, P3 ;  /* 0x000000ffff117224 */ /* 0x000fe400018e0611 */
[----:B------:R-:W-:Y:S01]  /*1e70*/  IMAD.IADD R16, R19, 0x1, -R22 ;  /* 0x0000000113107824 */ /* 0x000fe200078e0a16 */
[----:B------:R-:W-:-:S02]  /*1e80*/  @!P0 LOP3.LUT R13, R13, 0x80000000, RZ, 0x3c, !PT ;  /* 0x800000000d0d8812 */ /* 0x000fc400078e3cff */
[----:B------:R-:W-:Y:S01]  /*1e90*/  SHF.R.U64 R32, R32, 0xa, R17 ;  /* 0x0000000a20207819 */ /* 0x000fe20000001211 */
[----:B------:R-:W-:-:S03]  /*1ea0*/  IMAD.SHL.U32 R16, R16, 0x100000, RZ ;  /* 0x0010000010107824 */ /* 0x000fc600078e00ff */
[----:B------:R-:W-:-:S03]  /*1eb0*/  IADD3 R32, P3, PT, R32, 0x1, RZ ;  /* 0x0000000120207810 */ /* 0x000fc60007f7e0ff */
[----:B------:R-:W-:Y:S01]  /*1ec0*/  @P1 IMAD.MOV R15, RZ, RZ, -R15 ;  /* 0x000000ffff0f1224 */ /* 0x000fe200078e0a0f */
[----:B------:R-:W-:-:S04]  /*1ed0*/  LEA.HI.X R17, R17, RZ, RZ, 0x16, P3 ;  /* 0x000000ff11117211 */ /* 0x000fc800018fb4ff */
[--C-:B------:R-:W-:Y:S02]  /*1ee0*/  SHF.R.U64 R32, R32, 0x1, R17.reuse ;  /* 0x0000000120207819 */ /* 0x100fe40000001211 */
[----:B------:R-:W-:Y:S02]  /*1ef0*/  SHF.R.U32.HI R17, RZ, 0x1, R17 ;  /* 0x00000001ff117819 */ /* 0x000fe40000011611 */
[----:B------:R-:W-:-:S04]  /*1f00*/  IADD3 R32, P3, P4, RZ, RZ, R32 ;  /* 0x000000ffff207210 */ /* 0x000fc80007c7e020 */
[----:B------:R-:W-:-:S04]  /*1f10*/  IADD3.X R14, PT, PT, R16, 0x3fe00000, R17, P3, P4 ;  /* 0x3fe00000100e7810 */ /* 0x000fc80001fe8411 */
[----:B------:R-:W-:-:S07]  /*1f20*/  LOP3.LUT R13, R14, R13, RZ, 0xfc, !PT ;  /* 0x0000000d0e0d7212 */ /* 0x000fce00078efcff */
.L_x_20:
[----:B------:R-:W-:Y:S02]  /*1f30*/  IMAD.MOV.U32 R33, RZ, RZ, R13 ;  /* 0x000000ffff217224 */ /* 0x000fe400078e000d */
[----:B------:R-:W-:-:S04]  /*1f40*/  IMAD.MOV.U32 R13, RZ, RZ, 0x0 ;  /* 0x00000000ff0d7424 */ /* 0x000fc800078e00ff */
[----:B------:R-:W-:Y:S05]  /*1f50*/  RET.REL.NODEC R12 `(_Z10dft_kerneliPdS_S_S_i) ;  /* 0xffffffe00c287950 */ /* 0x000fea0003c3ffff */
.L_x_27:
[----:B------:R-:W-:-:S00]  /*1f60*/  BRA `(.L_x_27) ;  /* 0xfffffffc00fc7947 */ /* 0x000fc0000383ffff */
[----:B------:R-:W-:-:S00]  /*1f70*/  NOP ;  /* 0x0000000000007918 */ /* 0x000fc00000000000 */
        /* <DEDUP_REMOVED lines=8> */
.L_x_29:


//--------------------- .nv.global.init           --------------------------
	.section	.nv.global.init,"aw",@progbits
	.align	16
.nv.global.init:
	.type		__cudart_sin_cos_coeffs,@object
	.size		__cudart_sin_cos_coeffs,(__cudart_i2opi_d - __cudart_sin_cos_coeffs)
__cudart_sin_cos_coeffs:
        /*0000*/ 	.byte	0x46, 0xd2, 0xb0, 0x2c, 0xf1, 0xe5, 0x5a, 0xbe, 0x92, 0xe3, 0xac, 0x69, 0xe3, 0x1d, 0xc7, 0x3e
        /*0010*/ 	.byte	0xa1, 0x62, 0xdb, 0x19, 0xa0, 0x01, 0x2a, 0xbf, 0x18, 0x08, 0x11, 0x11, 0x11, 0x11, 0x81, 0x3f
        /*0020*/ 	.byte	0x54, 0x55, 0x55, 0x55, 0x55, 0x55, 0xc5, 0xbf, 0x00, 0x00, 0x00, 0x00, 0x00, 0x00, 0x00, 0x00
        /*0030*/ 	.byte	0x00, 0x00, 0x00, 0x00, 0x00, 0x00, 0x00, 0x00, 0x64, 0x81, 0xfd, 0x20, 0x83, 0xff, 0xa8, 0xbd
        /*0040*/ 	.byte	0x28, 0x85, 0xef, 0xc1, 0xa7, 0xee, 0x21, 0x3e, 0xd9, 0xe6, 0x06, 0x8e, 0x4f, 0x7e, 0x92, 0xbe
        /*0050*/ 	.byte	0xe9, 0xbc, 0xdd, 0x19, 0xa0, 0x01, 0xfa, 0x3e, 0x47, 0x5d, 0xc1, 0x16, 0x6c, 0xc1, 0x56, 0xbf
        /*0060*/ 	.byte	0x51, 0x55, 0x55, 0x55, 0x55, 0x55, 0xa5, 0x3f, 0x00, 0x00, 0x00, 0x00, 0x00, 0x00, 0xe0, 0xbf
        /*0070*/ 	.byte	0x00, 0x00, 0x00, 0x00, 0x00, 0x00, 0xf0, 0x3f, 0x00, 0x00, 0x00, 0x00, 0x00, 0x00, 0x00, 0x00
	.type		__cudart_i2opi_d,@object
	.size		__cudart_i2opi_d,(.L_0 - __cudart_i2opi_d)
__cudart_i2opi_d:
        /* <DEDUP_REMOVED lines=9> */
.L_0:


//--------------------- .nv.shared.reserved.0     --------------------------
	.section	.nv.shared.reserved.0,"aw",@nobits
	.weak		__nv_reservedSMEM_offset_0_alias
	.size		__nv_reservedSMEM_offset_0_alias, 0, 64
	.other		__nv_reservedSMEM_offset_0_alias,@"STO_CUDA_RESERVED_SHARED STV_DEFAULT"
__nv_reservedSMEM_offset_0_alias:
	.zero		0
	.zero		64


//--------------------- .nv.constant0._Z10dft_kerneliPdS_S_S_i --------------------------
	.section	.nv.constant0._Z10dft_kerneliPdS_S_S_i,"a",@progbits
	.sectionflags	@""
	.align	4
.nv.constant0._Z10dft_kerneliPdS_S_S_i:
	.zero		940


//--------------------- SYMBOLS --------------------------

	.type		.nv.reservedSmem.offset0,@object
	.size		.nv.reservedSmem.offset0,0x4
